	.target	sm_90a

	.elftype	@"ET_EXEC"


//--------------------- .note.nv.tkinfo           --------------------------
	.section	.note.nv.tkinfo,"",@"SHT_NOTE"
	.sectionflags	@"SHF_NOTE_NV_TKINFO"
	.tkinfo
        /*0018*/ 	.word	0x00000002
        /*0030*/ 	.string	""
        /*0030*/ 	.string	"ptxas"
        /*0030*/ 	.string	"Cuda compilation tools, release 13.0, V13.0.88"
        /*0030*/ 	.string	"Build cuda_13.0.r13.0/compiler.36424714_0"
        /*0030*/ 	.string	"-v  -suppress-debug-info  -lineinfo  -arch sm_90a "



//--------------------- .note.nv.cuinfo           --------------------------
	.section	.note.nv.cuinfo,"",@"SHT_NOTE"
	.sectionflags	@"SHF_NOTE_NV_CUINFO"
        /*0018*/ 	.short	0x0002
        /*001a*/ 	.short	0x005a
        /*001c*/ 	.short	0x0082
	.zero		2


//--------------------- .nv.info                  --------------------------
	.section	.nv.info,"",@"SHT_CUDA_INFO"
	.align	4


	//----- nvinfo : EIATTR_REGCOUNT
	.align		4
        /*0000*/ 	.byte	0x04, 0x2f
        /*0002*/ 	.short	(.L_1 - .L_0)
	.align		4
.L_0:
        /*0004*/ 	.word	index@(matmul_kernel)
        /*0008*/ 	.word	0x0000005c


	//----- nvinfo : EIATTR_FRAME_SIZE
	.align		4
.L_1:
        /*000c*/ 	.byte	0x04, 0x11
        /*000e*/ 	.short	(.L_3 - .L_2)
	.align		4
.L_2:
        /*0010*/ 	.word	index@(matmul_kernel)
        /*0014*/ 	.word	0x00000000


	//----- nvinfo : EIATTR_MIN_STACK_SIZE
	.align		4
.L_3:
        /*0018*/ 	.byte	0x04, 0x12
        /*001a*/ 	.short	(.L_5 - .L_4)
	.align		4
.L_4:
        /*001c*/ 	.word	index@(matmul_kernel)
        /*0020*/ 	.word	0x00000000
.L_5:


//--------------------- .nv.compat                --------------------------
	.section	.nv.compat,"",@"SHT_CUDA_COMPAT_INFO"
	.align	4
        /*0000*/ 	.byte	0x02, 0x09, 0x01, 0x00, 0x02, 0x02, 0x02, 0x00, 0x02, 0x05, 0x05, 0x00, 0x03, 0x07, 0x01, 0x01
        /*0010*/ 	.byte	0x02, 0x03, 0x00, 0x00, 0x02, 0x06, 0x01, 0x00, 0x04, 0x0b, 0x08, 0x00, 0x00, 0x00, 0x00, 0x00
        /*0020*/ 	.byte	0x00, 0x00, 0x00, 0x00


//--------------------- .nv.info.matmul_kernel    --------------------------
	.section	.nv.info.matmul_kernel,"",@"SHT_CUDA_INFO"
	.sectionflags	@""
	.align	4


	//----- nvinfo : EIATTR_CUDA_API_VERSION
	.align		4
        /*0000*/ 	.byte	0x04, 0x37
        /*0002*/ 	.short	(.L_7 - .L_6)
.L_6:
        /*0004*/ 	.word	0x00000082


	//----- nvinfo : EIATTR_KPARAM_INFO
	.align		4
.L_7:
        /*0008*/ 	.byte	0x04, 0x17
        /*000a*/ 	.short	(.L_9 - .L_8)
.L_8:
        /*000c*/ 	.word	0x00000000
        /*0010*/ 	.short	0x000d
        /*0012*/ 	.short	0x0048
        /*0014*/ 	.byte	0x00, 0xf4, 0x21, 0x00


	//----- nvinfo : EIATTR_KPARAM_INFO
	.align		4
.L_9:
        /*0018*/ 	.byte	0x04, 0x17
        /*001a*/ 	.short	(.L_11 - .L_10)
.L_10:
        /*001c*/ 	.word	0x00000000
        /*0020*/ 	.short	0x000c
        /*0022*/ 	.short	0x0040
        /*0024*/ 	.byte	0x00, 0xf4, 0x21, 0x00


	//----- nvinfo : EIATTR_KPARAM_INFO
	.align		4
.L_11:
        /*0028*/ 	.byte	0x04, 0x17
        /*002a*/ 	.short	(.L_13 - .L_12)
.L_12:
        /*002c*/ 	.word	0x00000000
        /*0030*/ 	.short	0x000b
        /*0032*/ 	.short	0x0038
        /*0034*/ 	.byte	0x00, 0xf0, 0x11, 0x00


	//----- nvinfo : EIATTR_KPARAM_INFO
	.align		4
.L_13:
        /*0038*/ 	.byte	0x04, 0x17
        /*003a*/ 	.short	(.L_15 - .L_14)
.L_14:
        /*003c*/ 	.word	0x00000000
        /*0040*/ 	.short	0x000a
        /*0042*/ 	.short	0x0034
        /*0044*/ 	.byte	0x00, 0xf0, 0x11, 0x00


	//----- nvinfo : EIATTR_KPARAM_INFO
	.align		4
.L_15:
        /*0048*/ 	.byte	0x04, 0x17
        /*004a*/ 	.short	(.L_17 - .L_16)
.L_16:
        /*004c*/ 	.word	0x00000000
        /*0050*/ 	.short	0x0009
        /*0052*/ 	.short	0x0030
        /*0054*/ 	.byte	0x00, 0xf0, 0x11, 0x00


	//----- nvinfo : EIATTR_KPARAM_INFO
	.align		4
.L_17:
        /*0058*/ 	.byte	0x04, 0x17
        /*005a*/ 	.short	(.L_19 - .L_18)
.L_18:
        /*005c*/ 	.word	0x00000000
        /*0060*/ 	.short	0x0008
        /*0062*/ 	.short	0x002c
        /*0064*/ 	.byte	0x00, 0xf0, 0x11, 0x00


	//----- nvinfo : EIATTR_KPARAM_INFO
	.align		4
.L_19:
        /*0068*/ 	.byte	0x04, 0x17
        /*006a*/ 	.short	(.L_21 - .L_20)
.L_20:
        /*006c*/ 	.word	0x00000000
        /*0070*/ 	.short	0x0007
        /*0072*/ 	.short	0x0028
        /*0074*/ 	.byte	0x00, 0xf0, 0x11, 0x00


	//----- nvinfo : EIATTR_KPARAM_INFO
	.align		4
.L_21:
        /*0078*/ 	.byte	0x04, 0x17
        /*007a*/ 	.short	(.L_23 - .L_22)
.L_22:
        /*007c*/ 	.word	0x00000000
        /*0080*/ 	.short	0x0006
        /*0082*/ 	.short	0x0024
        /*0084*/ 	.byte	0x00, 0xf0, 0x11, 0x00


	//----- nvinfo : EIATTR_KPARAM_INFO
	.align		4
.L_23:
        /*0088*/ 	.byte	0x04, 0x17
        /*008a*/ 	.short	(.L_25 - .L_24)
.L_24:
        /*008c*/ 	.word	0x00000000
        /*0090*/ 	.short	0x0005
        /*0092*/ 	.short	0x0020
        /*0094*/ 	.byte	0x00, 0xf0, 0x11, 0x00


	//----- nvinfo : EIATTR_KPARAM_INFO
	.align		4
.L_25:
        /*0098*/ 	.byte	0x04, 0x17
        /*009a*/ 	.short	(.L_27 - .L_26)
.L_26:
        /*009c*/ 	.word	0x00000000
        /*00a0*/ 	.short	0x0004
        /*00a2*/ 	.short	0x001c
        /*00a4*/ 	.byte	0x00, 0xf0, 0x11, 0x00


	//----- nvinfo : EIATTR_KPARAM_INFO
	.align		4
.L_27:
        /*00a8*/ 	.byte	0x04, 0x17
        /*00aa*/ 	.short	(.L_29 - .L_28)
.L_28:
        /*00ac*/ 	.word	0x00000000
        /*00b0*/ 	.short	0x0003
        /*00b2*/ 	.short	0x0018
        /*00b4*/ 	.byte	0x00, 0xf0, 0x11, 0x00


	//----- nvinfo : EIATTR_KPARAM_INFO
	.align		4
.L_29:
        /*00b8*/ 	.byte	0x04, 0x17
        /*00ba*/ 	.short	(.L_31 - .L_30)
.L_30:
        /*00bc*/ 	.word	0x00000000
        /*00c0*/ 	.short	0x0002
        /*00c2*/ 	.short	0x0010
        /*00c4*/ 	.byte	0x00, 0xf4, 0x21, 0x00


	//----- nvinfo : EIATTR_KPARAM_INFO
	.align		4
.L_31:
        /*00c8*/ 	.byte	0x04, 0x17
        /*00ca*/ 	.short	(.L_33 - .L_32)
.L_32:
        /*00cc*/ 	.word	0x00000000
        /*00d0*/ 	.short	0x0001
        /*00d2*/ 	.short	0x0008
        /*00d4*/ 	.byte	0x00, 0xf4, 0x21, 0x00


	//----- nvinfo : EIATTR_KPARAM_INFO
	.align		4
.L_33:
        /*00d8*/ 	.byte	0x04, 0x17
        /*00da*/ 	.short	(.L_35 - .L_34)
.L_34:
        /*00dc*/ 	.word	0x00000000
        /*00e0*/ 	.short	0x0000
        /*00e2*/ 	.short	0x0000
        /*00e4*/ 	.byte	0x00, 0xf4, 0x21, 0x00


	//----- nvinfo : EIATTR_SPARSE_MMA_MASK
	.align		4
.L_35:
        /*00e8*/ 	.byte	0x03, 0x50
        /*00ea*/ 	.short	0x0000


	//----- nvinfo : EIATTR_MAXREG_COUNT
	.align		4
        /*00ec*/ 	.byte	0x03, 0x1b
        /*00ee*/ 	.short	0x00ff


	//----- nvinfo : EIATTR_NUM_BARRIERS
	.align		4
        /*00f0*/ 	.byte	0x02, 0x4c
        /*00f2*/ 	.byte	0x01
	.zero		1


	//----- nvinfo : EIATTR_MERCURY_ISA_VERSION
	.align		4
        /*00f4*/ 	.byte	0x03, 0x5f
        /*00f6*/ 	.short	0x0101


	//----- nvinfo : EIATTR_EXIT_INSTR_OFFSETS
	.align		4
        /*00f8*/ 	.byte	0x04, 0x1c
        /*00fa*/ 	.short	(.L_37 - .L_36)


	//   ....[0]....
.L_36:
        /*00fc*/ 	.word	0x00002480


	//   ....[1]....
        /*0100*/ 	.word	0x000024b0


	//----- nvinfo : EIATTR_REQNTID
	.align		4
.L_37:
        /*0104*/ 	.byte	0x04, 0x10
        /*0106*/ 	.short	(.L_39 - .L_38)
.L_38:
        /*0108*/ 	.word	0x00000080
        /*010c*/ 	.word	0x00000001
        /*0110*/ 	.word	0x00000001


	//----- nvinfo : EIATTR_CBANK_PARAM_SIZE
	.align		4
.L_39:
        /*0114*/ 	.byte	0x03, 0x19
        /*0116*/ 	.short	0x0050


	//----- nvinfo : EIATTR_PARAM_CBANK
	.align		4
        /*0118*/ 	.byte	0x04, 0x0a
        /*011a*/ 	.short	(.L_41 - .L_40)
	.align		4
.L_40:
        /*011c*/ 	.word	index@(.nv.constant0.matmul_kernel)
        /*0120*/ 	.short	0x0210
        /*0122*/ 	.short	0x0050


	//----- nvinfo : EIATTR_SW_WAR
	.align		4
.L_41:
        /*0124*/ 	.byte	0x04, 0x36
        /*0126*/ 	.short	(.L_43 - .L_42)
.L_42:
        /*0128*/ 	.word	0x00000008
.L_43:


//--------------------- .nv.callgraph             --------------------------
	.section	.nv.callgraph,"",@"SHT_CUDA_CALLGRAPH"
	.align	4
	.sectionentsize	8
	.align		4
        /*0000*/ 	.word	0x00000000
	.align		4
        /*0004*/ 	.word	0xffffffff
	.align		4
        /*0008*/ 	.word	0x00000000
	.align		4
        /*000c*/ 	.word	0xfffffffe
	.align		4
        /*0010*/ 	.word	0x00000000
	.align		4
        /*0014*/ 	.word	0xfffffffd
	.align		4
        /*0018*/ 	.word	0x00000000
	.align		4
        /*001c*/ 	.word	0xfffffffc


//--------------------- .text.matmul_kernel       --------------------------
	.section	.text.matmul_kernel,"ax",@progbits
	.align	128
        .global         matmul_kernel
        .type           matmul_kernel,@function
        .size           matmul_kernel,(.L_x_4 - matmul_kernel)
        .other          matmul_kernel,@"STO_CUDA_ENTRY STV_DEFAULT"
matmul_kernel:
.text.matmul_kernel:
[----:B------:R-:W-:Y:S08]  /*0000*/  LDC R1, c[0x0][0x28] ;  /* 0x00000a00ff017b82 */ /* 0x000ff00000000800 */
[----:B------:R-:W0:Y:S01]  /*0010*/  LDC.64 R8, c[0x0][0x228] ;  /* 0x00008a00ff087b82 */ /* 0x000e220000000a00 */
[----:B------:R-:W1:Y:S01]  /*0020*/  S2R R5, SR_CTAID.X ;  /* 0x0000000000057919 */ /* 0x000e620000002500 */
[----:B------:R-:W-:Y:S01]  /*0030*/  UMOV UR4, 0x400 ;  /* 0x0000040000047882 */ /* 0x000fe20000000000 */
[----:B------:R-:W-:Y:S01]  /*0040*/  ULDC.64 UR6, c[0x0][0x208] ;  /* 0x0000820000067ab9 */ /* 0x000fe20000000a00 */
[----:B------:R-:W2:Y:S04]  /*0050*/  S2R R51, SR_TID.X ;  /* 0x0000000000337919 */ /* 0x000ea80000002100 */
[----:B------:R-:W3:Y:S08]  /*0060*/  LDC R64, c[0x0][0x230] ;  /* 0x00008c00ff407b82 */ /* 0x000ef00000000800 */
[----:B------:R-:W4:Y:S01]  /*0070*/  S2UR UR5, SR_CgaCtaId ;  /* 0x00000000000579c3 */ /* 0x000f220000008800 */
[----:B0-----:R-:W-:-:S05]  /*0080*/  VIADD R0, R9, 0x1f ;  /* 0x0000001f09007836 */ /* 0x001fca0000000000 */
[----:B------:R-:W-:Y:S01]  /*0090*/  SHF.R.S32.HI R3, RZ, 0x1f, R0 ;  /* 0x0000001fff037819 */ /* 0x000fe20000011400 */
[----:B---3--:R-:W-:-:S03]  /*00a0*/  VIADD R64, R64, 0x1f ;  /* 0x0000001f40407836 */ /* 0x008fc60000000000 */
[----:B------:R-:W-:Y:S02]  /*00b0*/  LEA.HI R3, R3, R0, RZ, 0x5 ;  /* 0x0000000003037211 */ /* 0x000fe400078f28ff */
[----:B-1----:R-:W-:Y:S02]  /*00c0*/  IABS R10, R5 ;  /* 0x00000005000a7213 */ /* 0x002fe40000000000 */
[----:B------:R-:W-:Y:S02]  /*00d0*/  SHF.R.S32.HI R3, RZ, 0x5, R3 ;  /* 0x00000005ff037819 */ /* 0x000fe40000011403 */
[----:B--2---:R-:W-:Y:S01]  /*00e0*/  SHF.R.U32.HI R67, RZ, 0x5, R51 ;  /* 0x00000005ff437819 */ /* 0x004fe20000011633 */
[----:B----4-:R-:W-:Y:S01]  /*00f0*/  ULEA UR4, UR5, UR4, 0x18 ;  /* 0x0000000405047291 */ /* 0x010fe2000f8ec03f */
[----:B------:R-:W-:Y:S01]  /*0100*/  LOP3.LUT R66, R51, 0x1f, RZ, 0xc0, !PT ;  /* 0x0000001f33427812 */ /* 0x000fe200078ec0ff */
[----:B------:R-:W-:Y:S01]  /*0110*/  IMAD.SHL.U32 R4, R3, 0x8, RZ ;  /* 0x0000000803047824 */ /* 0x000fe200078e00ff */
[----:B------:R-:W-:Y:S01]  /*0120*/  LEA.HI R69, R51, 0x1c, RZ, 0x1b ;  /* 0x0000001c33457811 */ /* 0x000fe200078fd8ff */
[----:B------:R-:W-:Y:S01]  /*0130*/  ULDC UR5, c[0x0][0x230] ;  /* 0x00008c0000057ab9 */ /* 0x000fe20000000800 */
[----:B------:R-:W-:-:S02]  /*0140*/  SGXT.U32 R67, R67, 0x2 ;  /* 0x000000024343781a */ /* 0x000fc40000000000 */
[-C--:B------:R-:W-:Y:S02]  /*0150*/  IABS R7, R4.reuse ;  /* 0x0000000400077213 */ /* 0x080fe40000000000 */
[----:B------:R-:W-:Y:S02]  /*0160*/  IABS R12, R4 ;  /* 0x00000004000c7213 */ /* 0x000fe40000000000 */
[----:B------:R-:W0:Y:S01]  /*0170*/  I2F.RP R0, R7 ;  /* 0x0000000700007306 */ /* 0x000e220000209400 */
[C---:B------:R-:W-:Y:S02]  /*0180*/  LOP3.LUT R63, R67.reuse, 0x4, RZ, 0xfc, !PT ;  /* 0x00000004433f7812 */ /* 0x040fe400078efcff */
[C---:B------:R-:W-:Y:S02]  /*0190*/  LOP3.LUT R61, R67.reuse, 0x8, RZ, 0xfc, !PT ;  /* 0x00000008433d7812 */ /* 0x040fe400078efcff */
[C---:B------:R-:W-:Y:S02]  /*01a0*/  LOP3.LUT R59, R67.reuse, 0xc, RZ, 0xfc, !PT ;  /* 0x0000000c433b7812 */ /* 0x040fe400078efcff */
[----:B------:R-:W-:-:S02]  /*01b0*/  LOP3.LUT R57, R67, 0x10, RZ, 0xfc, !PT ;  /* 0x0000001043397812 */ /* 0x000fc400078efcff */
[C---:B------:R-:W-:Y:S02]  /*01c0*/  LOP3.LUT R55, R67.reuse, 0x14, RZ, 0xfc, !PT ;  /* 0x0000001443377812 */ /* 0x040fe400078efcff */
[----:B------:R-:W-:Y:S01]  /*01d0*/  LOP3.LUT R53, R67, 0x18, RZ, 0xfc, !PT ;  /* 0x0000001843357812 */ /* 0x000fe200078efcff */
[----:B0-----:R-:W0:Y:S02]  /*01e0*/  MUFU.RCP R0, R0 ;  /* 0x0000000000007308 */ /* 0x001e240000001000 */
[----:B0-----:R-:W-:Y:S02]  /*01f0*/  VIADD R2, R0, 0xffffffe ;  /* 0x0ffffffe00027836 */ /* 0x001fe40000000000 */
[----:B------:R-:W-:-:S04]  /*0200*/  IMAD.MOV R0, RZ, RZ, -R12 ;  /* 0x000000ffff007224 */ /* 0x000fc800078e0a0c */
[----:B------:R0:W1:Y:S02]  /*0210*/  F2I.FTZ.U32.TRUNC.NTZ R3, R2 ;  /* 0x0000000200037305 */ /* 0x000064000021f000 */
[----:B0-----:R-:W-:Y:S02]  /*0220*/  IMAD.MOV.U32 R2, RZ, RZ, RZ ;  /* 0x000000ffff027224 */ /* 0x001fe400078e00ff */
[----:B-1----:R-:W-:-:S04]  /*0230*/  IMAD.MOV R6, RZ, RZ, -R3 ;  /* 0x000000ffff067224 */ /* 0x002fc800078e0a03 */
[----:B------:R-:W-:Y:S02]  /*0240*/  IMAD R11, R6, R7, RZ ;  /* 0x00000007060b7224 */ /* 0x000fe400078e02ff */
[----:B------:R-:W-:Y:S02]  /*0250*/  IMAD.MOV.U32 R6, RZ, RZ, R10 ;  /* 0x000000ffff067224 */ /* 0x000fe400078e000a */
[----:B------:R-:W-:-:S06]  /*0260*/  IMAD.HI.U32 R3, R3, R11, R2 ;  /* 0x0000000b03037227 */ /* 0x000fcc00078e0002 */
[----:B------:R-:W-:-:S04]  /*0270*/  IMAD.HI.U32 R3, R3, R6, RZ ;  /* 0x0000000603037227 */ /* 0x000fc800078e00ff */
[----:B------:R-:W-:-:S05]  /*0280*/  IMAD R0, R3, R0, R6 ;  /* 0x0000000003007224 */ /* 0x000fca00078e0206 */
[----:B------:R-:W-:-:S13]  /*0290*/  ISETP.GT.U32.AND P1, PT, R7, R0, PT ;  /* 0x000000000700720c */ /* 0x000fda0003f24070 */
[----:B------:R-:W-:Y:S02]  /*02a0*/  @!P1 IMAD.IADD R0, R0, 0x1, -R7 ;  /* 0x0000000100009824 */ /* 0x000fe400078e0a07 */
[----:B------:R-:W-:Y:S01]  /*02b0*/  @!P1 VIADD R3, R3, 0x1 ;  /* 0x0000000103039836 */ /* 0x000fe20000000000 */
[----:B------:R-:W-:Y:S02]  /*02c0*/  ISETP.NE.AND P1, PT, R4, RZ, PT ;  /* 0x000000ff0400720c */ /* 0x000fe40003f25270 */
[----:B------:R-:W-:Y:S02]  /*02d0*/  ISETP.GE.U32.AND P0, PT, R0, R7, PT ;  /* 0x000000070000720c */ /* 0x000fe40003f06070 */
[----:B------:R-:W-:-:S04]  /*02e0*/  LOP3.LUT R0, R5, R4, RZ, 0x3c, !PT ;  /* 0x0000000405007212 */ /* 0x000fc800078e3cff */
[----:B------:R-:W-:Y:S01]  /*02f0*/  ISETP.GE.AND P2, PT, R0, RZ, PT ;  /* 0x000000ff0000720c */ /* 0x000fe20003f46270 */
[----:B------:R-:W-:-:S06]  /*0300*/  VIADD R0, R8, 0x1f ;  /* 0x0000001f08007836 */ /* 0x000fcc0000000000 */
[----:B------:R-:W-:-:S04]  /*0310*/  @P0 VIADD R3, R3, 0x1 ;  /* 0x0000000103030836 */ /* 0x000fc80000000000 */
[----:B------:R-:W-:Y:S01]  /*0320*/  IMAD.MOV.U32 R2, RZ, RZ, R3 ;  /* 0x000000ffff027224 */ /* 0x000fe200078e0003 */
[----:B------:R-:W-:-:S03]  /*0330*/  SHF.R.S32.HI R3, RZ, 0x1f, R0 ;  /* 0x0000001fff037819 */ /* 0x000fc60000011400 */
[----:B------:R-:W-:Y:S01]  /*0340*/  @!P2 IMAD.MOV R2, RZ, RZ, -R2 ;  /* 0x000000ffff02a224 */ /* 0x000fe200078e0a02 */
[----:B------:R-:W-:Y:S02]  /*0350*/  @!P1 LOP3.LUT R2, RZ, R4, RZ, 0x33, !PT ;  /* 0x00000004ff029212 */ /* 0x000fe400078e33ff */
[----:B------:R-:W-:-:S03]  /*0360*/  LEA.HI R3, R3, R0, RZ, 0x5 ;  /* 0x0000000003037211 */ /* 0x000fc600078f28ff */
[----:B------:R-:W-:Y:S02]  /*0370*/  IMAD.SHL.U32 R6, R2, 0x8, RZ ;  /* 0x0000000802067824 */ /* 0x000fe400078e00ff */
[----:B------:R-:W-:-:S03]  /*0380*/  IMAD.MOV R2, RZ, RZ, -R2 ;  /* 0x000000ffff027224 */ /* 0x000fc600078e0a02 */
[----:B------:R-:W-:Y:S01]  /*0390*/  LEA.HI.SX32 R3, R3, -R6, 0x1b ;  /* 0x8000000603037211 */ /* 0x000fe200078fdaff */
[----:B------:R-:W-:-:S03]  /*03a0*/  IMAD R4, R4, R2, R5 ;  /* 0x0000000204047224 */ /* 0x000fc600078e0205 */
[----:B------:R-:W-:Y:S02]  /*03b0*/  VIMNMX R13, R3, 0x8, PT ;  /* 0x00000008030d7848 */ /* 0x000fe40003fe0100 */
[----:B------:R-:W-:Y:S02]  /*03c0*/  IABS R11, R4 ;  /* 0x00000004000b7213 */ /* 0x000fe40000000000 */
[----:B------:R-:W-:-:S04]  /*03d0*/  IABS R7, R13 ;  /* 0x0000000d00077213 */ /* 0x000fc80000000000 */
[----:B------:R-:W0:Y:S08]  /*03e0*/  I2F.RP R0, R7 ;  /* 0x0000000700007306 */ /* 0x000e300000209400 */
[----:B0-----:R-:W0:Y:S02]  /*03f0*/  MUFU.RCP R0, R0 ;  /* 0x0000000000007308 */ /* 0x001e240000001000 */
[----:B0-----:R-:W-:-:S06]  /*0400*/  VIADD R3, R0, 0xffffffe ;  /* 0x0ffffffe00037836 */ /* 0x001fcc0000000000 */
[----:B------:R-:W0:Y:S02]  /*0410*/  F2I.FTZ.U32.TRUNC.NTZ R3, R3 ;  /* 0x0000000300037305 */ /* 0x000e24000021f000 */
[----:B0-----:R-:W-:-:S04]  /*0420*/  IMAD.MOV R10, RZ, RZ, -R3 ;  /* 0x000000ffff0a7224 */ /* 0x001fc800078e0a03 */
[----:B------:R-:W-:Y:S01]  /*0430*/  IMAD.MOV.U32 R2, RZ, RZ, R10 ;  /* 0x000000ffff027224 */ /* 0x000fe200078e000a */
[----:B------:R-:W-:-:S03]  /*0440*/  IABS R10, R13 ;  /* 0x0000000d000a7213 */ /* 0x000fc60000000000 */
[----:B------:R-:W-:Y:S02]  /*0450*/  IMAD R5, R2, R7, RZ ;  /* 0x0000000702057224 */ /* 0x000fe400078e02ff */
[----:B------:R-:W-:Y:S02]  /*0460*/  IMAD.MOV.U32 R2, RZ, RZ, RZ ;  /* 0x000000ffff027224 */ /* 0x000fe400078e00ff */
[----:B------:R-:W-:Y:S02]  /*0470*/  IMAD.MOV R0, RZ, RZ, -R10 ;  /* 0x000000ffff007224 */ /* 0x000fe400078e0a0a */
        /* <DEDUP_REMOVED lines=9> */
[----:B------:R-:W-:-:S07]  /*0510*/  ISETP.GE.AND P2, PT, R0, RZ, PT ;  /* 0x000000ff0000720c */ /* 0x000fce0003f46270 */
[----:B------:R-:W-:Y:S01]  /*0520*/  @P0 VIADD R2, R2, 0x1 ;  /* 0x0000000102020836 */ /* 0x000fe20000000000 */
[----:B------:R-:W-:-:S05]  /*0530*/  ISETP.GT.AND P0, PT, R64, 0x1f, PT ;  /* 0x0000001f4000780c */ /* 0x000fca0003f04270 */
[----:B------:R-:W-:Y:S01]  /*0540*/  @!P2 IMAD.MOV R2, RZ, RZ, -R2 ;  /* 0x000000ffff02a224 */ /* 0x000fe200078e0a02 */
[----:B------:R-:W-:-:S05]  /*0550*/  @!P1 LOP3.LUT R2, RZ, R13, RZ, 0x33, !PT ;  /* 0x0000000dff029212 */ /* 0x000fca00078e33ff */
[----:B------:R-:W-:Y:S02]  /*0560*/  IMAD.MOV R0, RZ, RZ, -R2 ;  /* 0x000000ffff007224 */ /* 0x000fe400078e0a02 */
[----:B------:R-:W-:Y:S02]  /*0570*/  IMAD.SHL.U32 R2, R2, 0x20, RZ ;  /* 0x0000002002027824 */ /* 0x000fe400078e00ff */
[----:B------:R-:W-:Y:S02]  /*0580*/  IMAD R0, R13, R0, R4 ;  /* 0x000000000d007224 */ /* 0x000fe400078e0204 */
[----:B------:R-:W-:Y:S01]  /*0590*/  IMAD.IADD R39, R69, 0x1, R2 ;  /* 0x0000000145277824 */ /* 0x000fe200078e0202 */
[----:B------:R-:W-:Y:S01]  /*05a0*/  LOP3.LUT R50, R2, R67, RZ, 0xfc, !PT ;  /* 0x0000004302327212 */ /* 0x000fe200078efcff */
[----:B------:R-:W-:Y:S01]  /*05b0*/  IMAD.IADD R3, R6, 0x1, R0 ;  /* 0x0000000106037824 */ /* 0x000fe200078e0200 */
[C-C-:B------:R-:W-:Y:S02]  /*05c0*/  LOP3.LUT R47, R2.reuse, 0x4, R67.reuse, 0xfe, !PT ;  /* 0x00000004022f7812 */ /* 0x140fe400078efe43 */
[C-C-:B------:R-:W-:Y:S01]  /*05d0*/  LOP3.LUT R46, R2.reuse, 0x8, R67.reuse, 0xfe, !PT ;  /* 0x00000008022e7812 */ /* 0x140fe200078efe43 */
[----:B------:R-:W-:Y:S01]  /*05e0*/  IMAD R38, R3, 0x20, R66 ;  /* 0x0000002003267824 */ /* 0x000fe200078e0242 */
[----:B------:R-:W-:-:S02]  /*05f0*/  LOP3.LUT R43, R2, 0xc, R67, 0xfe, !PT ;  /* 0x0000000c022b7812 */ /* 0x000fc400078efe43 */
[C-C-:B------:R-:W-:Y:S02]  /*0600*/  LOP3.LUT R42, R2.reuse, 0x10, R67.reuse, 0xfe, !PT ;  /* 0x00000010022a7812 */ /* 0x140fe400078efe43 */
[C-C-:B------:R-:W-:Y:S02]  /*0610*/  LOP3.LUT R41, R2.reuse, 0x14, R67.reuse, 0xfe, !PT ;  /* 0x0000001402297812 */ /* 0x140fe400078efe43 */
[----:B------:R-:W-:Y:S01]  /*0620*/  LOP3.LUT R40, R2, 0x18, R67, 0xfe, !PT ;  /* 0x0000001802287812 */ /* 0x000fe200078efe43 */
[----:B------:R-:W-:Y:S06]  /*0630*/  @P0 BRA `(.L_x_0) ;  /* 0x0000000000180947 */ /* 0x000fec0003800000 */
[----:B------:R-:W-:Y:S01]  /*0640*/  IMAD.SHL.U32 R37, R51, 0x20, RZ ;  /* 0x0000002033257824 */ /* 0x000fe200078e00ff */
[----:B------:R-:W-:Y:S02]  /*0650*/  CS2R R20, SRZ ;  /* 0x0000000000147805 */ /* 0x000fe4000001ff00 */
[----:B------:R-:W-:Y:S02]  /*0660*/  CS2R R22, SRZ ;  /* 0x0000000000167805 */ /* 0x000fe4000001ff00 */
[----:B------:R-:W-:Y:S02]  /*0670*/  CS2R R24, SRZ ;  /* 0x0000000000187805 */ /* 0x000fe4000001ff00 */
[----:B------:R-:W-:Y:S01]  /*0680*/  CS2R R26, SRZ ;  /* 0x00000000001a7805 */ /* 0x000fe2000001ff00 */
[----:B------:R-:W-:Y:S06]  /*0690*/  BRA `(.L_x_1) ;  /* 0x0000001400ec7947 */ /* 0x000fec0003800000 */
.L_x_0:
[----:B------:R-:W-:Y:S01]  /*06a0*/  IABS R0, R9 ;  /* 0x0000000900007213 */ /* 0x000fe20000000000 */
[C---:B------:R-:W-:Y:S01]  /*06b0*/  IMAD.SHL.U32 R11, R51.reuse, 0x8, RZ ;  /* 0x00000008330b7824 */ /* 0x040fe200078e00ff */
[----:B------:R-:W-:Y:S01]  /*06c0*/  IABS R4, R8 ;  /* 0x0000000800047213 */ /* 0x000fe20000000000 */
[C---:B------:R-:W-:Y:S01]  /*06d0*/  IMAD.SHL.U32 R37, R51.reuse, 0x20, RZ ;  /* 0x0000002033257824 */ /* 0x040fe200078e00ff */
[----:B------:R-:W0:Y:S01]  /*06e0*/  I2F.RP R5, R0 ;  /* 0x0000000000057306 */ /* 0x000e220000209400 */
[----:B------:R-:W-:Y:S01]  /*06f0*/  IABS R13, R39 ;  /* 0x00000027000d7213 */ /* 0x000fe20000000000 */
[----:B------:R-:W1:Y:S01]  /*0700*/  LDC R16, c[0x0][0x238] ;  /* 0x00008e00ff107b82 */ /* 0x000e620000000800 */
[----:B------:R-:W-:Y:S01]  /*0710*/  IABS R15, R40 ;  /* 0x00000028000f7213 */ /* 0x000fe20000000000 */
[----:B------:R-:W-:Y:S01]  /*0720*/  IMAD.SHL.U32 R27, R51, 0x2, RZ ;  /* 0x00000002331b7824 */ /* 0x000fe200078e00ff */
[----:B------:R-:W-:Y:S01]  /*0730*/  IABS R17, R41 ;  /* 0x0000002900117213 */ /* 0x000fe20000000000 */
[----:B------:R-:W-:Y:S01]  /*0740*/  ULDC UR8, c[0x0][0x240] ;  /* 0x0000900000087ab9 */ /* 0x000fe20000000800 */
[----:B------:R-:W-:Y:S01]  /*0750*/  IABS R19, R42 ;  /* 0x0000002a00137213 */ /* 0x000fe20000000000 */
[----:B------:R-:W2:Y:S01]  /*0760*/  I2F.RP R10, R4 ;  /* 0x00000004000a7306 */ /* 0x000ea20000209400 */
[----:B------:R-:W-:Y:S01]  /*0770*/  LOP3.LUT R12, R11, 0x100, RZ, 0xc0, !PT ;  /* 0x000001000b0c7812 */ /* 0x000fe200078ec0ff */
[----:B------:R-:W-:Y:S01]  /*0780*/  ULDC UR9, c[0x0][0x234] ;  /* 0x00008d0000097ab9 */ /* 0x000fe20000000800 */
[----:B------:R-:W-:Y:S01]  /*0790*/  LOP3.LUT R35, R37, 0x260, RZ, 0xc0, !PT ;  /* 0x0000026025237812 */ /* 0x000fe200078ec0ff */
[----:B------:R-:W-:Y:S01]  /*07a0*/  ULDC.64 UR12, c[0x0][0x218] ;  /* 0x00008600000c7ab9 */ /* 0x000fe20000000a00 */
[----:B------:R-:W-:Y:S01]  /*07b0*/  IABS R23, R38 ;  /* 0x0000002600177213 */ /* 0x000fe20000000000 */
[----:B------:R-:W-:Y:S01]  /*07c0*/  ULDC.64 UR10, c[0x0][0x210] ;  /* 0x00008400000a7ab9 */ /* 0x000fe20000000a00 */
[----:B------:R-:W-:Y:S01]  /*07d0*/  IADD3 R35, R12, UR4, R35 ;  /* 0x000000040c237c10 */ /* 0x000fe2000fffe023 */
[----:B0-----:R-:W0:Y:S01]  /*07e0*/  MUFU.RCP R5, R5 ;  /* 0x0000000500057308 */ /* 0x001e220000001000 */
[----:B------:R-:W-:-:S02]  /*07f0*/  SHF.R.U32.HI R36, RZ, 0x2, R51 ;  /* 0x00000002ff247819 */ /* 0x000fc40000011633 */
[----:B------:R-:W-:-:S04]  /*0800*/  LOP3.LUT R62, R51, 0x7f, RZ, 0xc0, !PT ;  /* 0x0000007f333e7812 */ /* 0x000fc800078ec0ff */
[C---:B------:R-:W-:Y:S01]  /*0810*/  LOP3.LUT R60, R62.reuse, 0x8, RZ, 0x3c, !PT ;  /* 0x000000083e3c7812 */ /* 0x040fe200078e3cff */
[----:B--2---:R-:W2:Y:S01]  /*0820*/  MUFU.RCP R10, R10 ;  /* 0x0000000a000a7308 */ /* 0x004ea20000001000 */
[C---:B------:R-:W-:Y:S01]  /*0830*/  LOP3.LUT R58, R62.reuse, 0x10, RZ, 0x3c, !PT ;  /* 0x000000103e3a7812 */ /* 0x040fe200078e3cff */
[-C--:B-1----:R-:W-:Y:S01]  /*0840*/  IMAD R69, R69, R16.reuse, RZ ;  /* 0x0000001045457224 */ /* 0x082fe200078e02ff */
[----:B------:R-:W-:Y:S01]  /*0850*/  LOP3.LUT R52, R62, 0x18, RZ, 0x3c, !PT ;  /* 0x000000183e347812 */ /* 0x000fe200078e3cff */
[-C--:B------:R-:W-:Y:S02]  /*0860*/  IMAD R67, R67, R16.reuse, RZ ;  /* 0x0000001043437224 */ /* 0x080fe400078e02ff */
[-C--:B------:R-:W-:Y:S02]  /*0870*/  IMAD R53, R53, R16.reuse, RZ ;  /* 0x0000001035357224 */ /* 0x080fe400078e02ff */
[----:B------:R-:W-:Y:S02]  /*0880*/  IMAD R55, R55, R16, RZ ;  /* 0x0000001037377224 */ /* 0x000fe400078e02ff */
[----:B0-----:R-:W-:-:S02]  /*0890*/  VIADD R6, R5, 0xffffffe ;  /* 0x0ffffffe05067836 */ /* 0x001fc40000000000 */
[-C--:B------:R-:W-:Y:S02]  /*08a0*/  IMAD R57, R57, R16.reuse, RZ ;  /* 0x0000001039397224 */ /* 0x080fe400078e02ff */
[----:B------:R0:W1:Y:S01]  /*08b0*/  F2I.FTZ.U32.TRUNC.NTZ R7, R6 ;  /* 0x0000000600077305 */ /* 0x000062000021f000 */
[-C--:B------:R-:W-:Y:S02]  /*08c0*/  IMAD R59, R59, R16.reuse, RZ ;  /* 0x000000103b3b7224 */ /* 0x080fe400078e02ff */
[----:B--2---:R-:W-:Y:S02]  /*08d0*/  VIADD R2, R10, 0xffffffe ;  /* 0x0ffffffe0a027836 */ /* 0x004fe40000000000 */
[-C--:B------:R-:W-:Y:S02]  /*08e0*/  IMAD R61, R61, R16.reuse, RZ ;  /* 0x000000103d3d7224 */ /* 0x080fe400078e02ff */
[----:B------:R-:W-:Y:S01]  /*08f0*/  IMAD R63, R63, R16, RZ ;  /* 0x000000103f3f7224 */ /* 0x000fe200078e02ff */
[----:B------:R2:W3:Y:S01]  /*0900*/  F2I.FTZ.U32.TRUNC.NTZ R3, R2 ;  /* 0x0000000200037305 */ /* 0x0004e2000021f000 */
[----:B0-----:R-:W-:-:S02]  /*0910*/  IMAD.MOV.U32 R6, RZ, RZ, RZ ;  /* 0x000000ffff067224 */ /* 0x001fc400078e00ff */
[----:B------:R-:W-:Y:S02]  /*0920*/  IMAD.SHL.U32 R65, R16, 0x20, RZ ;  /* 0x0000002010417824 */ /* 0x000fe400078e00ff */
[----:B-1----:R-:W-:Y:S02]  /*0930*/  IMAD.MOV R5, RZ, RZ, -R7 ;  /* 0x000000ffff057224 */ /* 0x002fe400078e0a07 */
[----:B--2---:R-:W-:Y:S02]  /*0940*/  IMAD.MOV.U32 R2, RZ, RZ, RZ ;  /* 0x000000ffff027224 */ /* 0x004fe400078e00ff */
[----:B------:R-:W-:-:S04]  /*0950*/  IMAD R5, R5, R0, RZ ;  /* 0x0000000005057224 */ /* 0x000fc800078e02ff */
[----:B------:R-:W-:-:S04]  /*0960*/  IMAD.HI.U32 R6, R7, R5, R6 ;  /* 0x0000000507067227 */ /* 0x000fc800078e0006 */
[----:B---3--:R-:W-:Y:S02]  /*0970*/  IMAD.MOV R21, RZ, RZ, -R3 ;  /* 0x000000ffff157224 */ /* 0x008fe400078e0a03 */
[----:B------:R-:W-:-:S04]  /*0980*/  IMAD.HI.U32 R5, R6, R13, RZ ;  /* 0x0000000d06057227 */ /* 0x000fc800078e00ff */
[----:B------:R-:W-:Y:S02]  /*0990*/  IMAD R21, R21, R4, RZ ;  /* 0x0000000415157224 */ /* 0x000fe400078e02ff */
[----:B------:R-:W-:-:S04]  /*09a0*/  IMAD.HI.U32 R7, R6, R15, RZ ;  /* 0x0000000f06077227 */ /* 0x000fc800078e00ff */
[----:B------:R-:W-:-:S04]  /*09b0*/  IMAD.HI.U32 R10, R6, R17, RZ ;  /* 0x00000011060a7227 */ /* 0x000fc800078e00ff */
[----:B------:R-:W-:-:S04]  /*09c0*/  IMAD.HI.U32 R11, R6, R19, RZ ;  /* 0x00000013060b7227 */ /* 0x000fc800078e00ff */
[----:B------:R-:W-:Y:S02]  /*09d0*/  IMAD.MOV R5, RZ, RZ, -R5 ;  /* 0x000000ffff057224 */ /* 0x000fe400078e0a05 */
[----:B------:R-:W-:Y:S01]  /*09e0*/  IMAD.HI.U32 R12, R3, R21, R2 ;  /* 0x00000015030c7227 */ /* 0x000fe200078e0002 */
[----:B------:R-:W-:-:S03]  /*09f0*/  IABS R21, R50 ;  /* 0x0000003200157213 */ /* 0x000fc60000000000 */
[----:B------:R-:W-:Y:S02]  /*0a00*/  IMAD.MOV R7, RZ, RZ, -R7 ;  /* 0x000000ffff077224 */ /* 0x000fe400078e0a07 */
[----:B------:R-:W-:Y:S02]  /*0a10*/  IMAD.MOV R10, RZ, RZ, -R10 ;  /* 0x000000ffff0a7224 */ /* 0x000fe400078e0a0a */
[----:B------:R-:W-:Y:S02]  /*0a20*/  IMAD.MOV R2, RZ, RZ, -R11 ;  /* 0x000000ffff027224 */ /* 0x000fe400078e0a0b */
[C---:B------:R-:W-:Y:S02]  /*0a30*/  IMAD R5, R0.reuse, R5, R13 ;  /* 0x0000000500057224 */ /* 0x040fe400078e020d */
[C---:B------:R-:W-:Y:S01]  /*0a40*/  IMAD R7, R0.reuse, R7, R15 ;  /* 0x0000000700077224 */ /* 0x040fe200078e020f */
[----:B------:R-:W-:Y:S01]  /*0a50*/  IABS R15, R43 ;  /* 0x0000002b000f7213 */ /* 0x000fe20000000000 */
[C---:B------:R-:W-:Y:S01]  /*0a60*/  IMAD R11, R0.reuse, R10, R17 ;  /* 0x0000000a000b7224 */ /* 0x040fe200078e0211 */
[----:B------:R-:W-:Y:S01]  /*0a70*/  IABS R17, R46 ;  /* 0x0000002e00117213 */ /* 0x000fe20000000000 */
[----:B------:R-:W-:Y:S01]  /*0a80*/  IMAD R13, R0, R2, R19 ;  /* 0x00000002000d7224 */ /* 0x000fe200078e0213 */
[----:B------:R-:W-:Y:S01]  /*0a90*/  IABS R19, R47 ;  /* 0x0000002f00137213 */ /* 0x000fe20000000000 */
[----:B------:R-:W-:Y:S01]  /*0aa0*/  IMAD.HI.U32 R2, R6, R15, RZ ;  /* 0x0000000f06027227 */ /* 0x000fe200078e00ff */
[----:B------:R-:W-:-:S02]  /*0ab0*/  ISETP.GT.U32.AND P5, PT, R0, R5, PT ;  /* 0x000000050000720c */ /* 0x000fc40003fa4070 */
[----:B------:R-:W-:Y:S01]  /*0ac0*/  ISETP.GT.U32.AND P6, PT, R0, R7, PT ;  /* 0x000000070000720c */ /* 0x000fe20003fc4070 */
[----:B------:R-:W-:Y:S01]  /*0ad0*/  IMAD.HI.U32 R3, R6, R17, RZ ;  /* 0x0000001106037227 */ /* 0x000fe200078e00ff */
[C---:B------:R-:W-:Y:S02]  /*0ae0*/  ISETP.GT.U32.AND P1, PT, R0.reuse, R13, PT ;  /* 0x0000000d0000720c */ /* 0x040fe40003f24070 */
[----:B------:R-:W-:Y:S01]  /*0af0*/  ISETP.GT.U32.AND P2, PT, R0, R11, PT ;  /* 0x0000000b0000720c */ /* 0x000fe20003f44070 */
[----:B------:R-:W-:-:S04]  /*0b00*/  IMAD.HI.U32 R10, R6, R19, RZ ;  /* 0x00000013060a7227 */ /* 0x000fc800078e00ff */
[----:B------:R-:W-:-:S04]  /*0b10*/  IMAD.HI.U32 R6, R6, R21, RZ ;  /* 0x0000001506067227 */ /* 0x000fc800078e00ff */
[----:B------:R-:W-:Y:S02]  /*0b20*/  IMAD.MOV R6, RZ, RZ, -R6 ;  /* 0x000000ffff067224 */ /* 0x000fe400078e0a06 */
[----:B------:R-:W-:Y:S02]  /*0b30*/  IMAD.MOV R2, RZ, RZ, -R2 ;  /* 0x000000ffff027224 */ /* 0x000fe400078e0a02 */
[----:B------:R-:W-:-:S04]  /*0b40*/  IMAD.HI.U32 R12, R12, R23, RZ ;  /* 0x000000170c0c7227 */ /* 0x000fc800078e00ff */
[C---:B------:R-:W-:Y:S01]  /*0b50*/  IMAD R21, R0.reuse, R6, R21 ;  /* 0x0000000600157224 */ /* 0x040fe200078e0215 */
[----:B------:R-:W-:Y:S01]  /*0b60*/  SHF.R.S32.HI R6, RZ, 0x2, R51 ;  /* 0x00000002ff067819 */ /* 0x000fe20000011433 */
[----:B------:R-:W-:Y:S01]  /*0b70*/  IMAD R15, R0, R2, R15 ;  /* 0x00000002000f7224 */ /* 0x000fe200078e020f */
[----:B------:R-:W-:Y:S01]  /*0b80*/  LOP3.LUT R2, R51, 0x3, RZ, 0xc0, !PT ;  /* 0x0000000333027812 */ /* 0x000fe200078ec0ff */
[----:B------:R-:W-:Y:S01]  /*0b90*/  IMAD.MOV R10, RZ, RZ, -R10 ;  /* 0x000000ffff0a7224 */ /* 0x000fe200078e0a0a */
[----:B------:R-:W-:Y:S01]  /*0ba0*/  SGXT R6, R6, 0x1 ;  /* 0x000000010606781a */ /* 0x000fe20000000200 */
[----:B------:R-:W-:Y:S01]  /*0bb0*/  IMAD.MOV R12, RZ, RZ, -R12 ;  /* 0x000000ffff0c7224 */ /* 0x000fe200078e0a0c */
[C---:B------:R-:W-:Y:S01]  /*0bc0*/  ISETP.GT.U32.AND P0, PT, R0.reuse, R15, PT ;  /* 0x0000000f0000720c */ /* 0x040fe20003f04070 */
[----:B------:R-:W-:Y:S01]  /*0bd0*/  @!P5 IMAD.IADD R5, R5, 0x1, -R0 ;  /* 0x000000010505d824 */ /* 0x000fe200078e0a00 */
[----:B------:R-:W-:Y:S01]  /*0be0*/  ISETP.GT.U32.AND P5, PT, R0, R21, PT ;  /* 0x000000150000720c */ /* 0x000fe20003fa4070 */
[----:B------:R-:W-:Y:S01]  /*0bf0*/  IMAD.MOV R3, RZ, RZ, -R3 ;  /* 0x000000ffff037224 */ /* 0x000fe200078e0a03 */
[----:B------:R-:W-:Y:S01]  /*0c00*/  LOP3.LUT R6, R6, 0x90, RZ, 0xc0, !PT ;  /* 0x0000009006067812 */ /* 0x000fe200078ec0ff */
[----:B------:R-:W-:-:S02]  /*0c10*/  IMAD R19, R0, R10, R19 ;  /* 0x0000000a00137224 */ /* 0x000fc400078e0213 */
[----:B------:R-:W-:Y:S01]  /*0c20*/  IMAD R23, R4, R12, R23 ;  /* 0x0000000c04177224 */ /* 0x000fe200078e0217 */
[----:B------:R-:W-:Y:S01]  /*0c30*/  LOP3.LUT R6, R6, 0x10, R27, 0x78, !PT ;  /* 0x0000001006067812 */ /* 0x000fe200078e781b */
[C---:B------:R-:W-:Y:S01]  /*0c40*/  IMAD R17, R0.reuse, R3, R17 ;  /* 0x0000000300117224 */ /* 0x040fe200078e0211 */
[----:B------:R-:W-:Y:S01]  /*0c50*/  ISETP.GT.U32.AND P4, PT, R0, R19, PT ;  /* 0x000000130000720c */ /* 0x000fe20003f84070 */
[--C-:B------:R-:W-:Y:S01]  /*0c60*/  @!P6 IMAD.IADD R7, R7, 0x1, -R0.reuse ;  /* 0x000000010707e824 */ /* 0x100fe200078e0a00 */
[----:B------:R-:W-:Y:S01]  /*0c70*/  ISETP.GT.U32.AND P6, PT, R4, R23, PT ;  /* 0x000000170400720c */ /* 0x000fe20003fc4070 */
[--C-:B------:R-:W-:Y:S01]  /*0c80*/  @!P1 IMAD.IADD R13, R13, 0x1, -R0.reuse ;  /* 0x000000010d0d9824 */ /* 0x100fe200078e0a00 */
[C---:B------:R-:W-:Y:S01]  /*0c90*/  ISETP.GT.U32.AND P3, PT, R0.reuse, R17, PT ;  /* 0x000000110000720c */ /* 0x040fe20003f64070 */
[--C-:B------:R-:W-:Y:S01]  /*0ca0*/  @!P2 IMAD.IADD R11, R11, 0x1, -R0.reuse ;  /* 0x000000010b0ba824 */ /* 0x100fe200078e0a00 */
[C---:B------:R-:W-:Y:S01]  /*0cb0*/  ISETP.GT.U32.AND P2, PT, R0.reuse, R5, PT ;  /* 0x000000050000720c */ /* 0x040fe20003f44070 */
[--C-:B------:R-:W-:Y:S01]  /*0cc0*/  @!P5 IMAD.IADD R21, R21, 0x1, -R0.reuse ;  /* 0x000000011515d824 */ /* 0x100fe200078e0a00 */
[C---:B------:R-:W-:Y:S01]  /*0cd0*/  ISETP.GT.U32.AND P1, PT, R0.reuse, R7, PT ;  /* 0x000000070000720c */ /* 0x040fe20003f24070 */
[----:B------:R-:W-:Y:S01]  /*0ce0*/  @!P0 IMAD.IADD R15, R15, 0x1, -R0 ;  /* 0x000000010f0f8824 */ /* 0x000fe200078e0a00 */
[----:B------:R-:W-:Y:S01]  /*0cf0*/  ISETP.GT.U32.AND P5, PT, R0, R13, PT ;  /* 0x0000000d0000720c */ /* 0x000fe20003fa4070 */
[----:B------:R-:W-:Y:S01]  /*0d00*/  IMAD R25, R2, 0x88, RZ ;  /* 0x0000008802197824 */ /* 0x000fe200078e02ff */
[----:B------:R-:W-:Y:S01]  /*0d10*/  SHF.R.S32.HI R3, RZ, 0x1f, R64 ;  /* 0x0000001fff037819 */ /* 0x000fe20000011440 */
[----:B------:R-:W-:Y:S01]  /*0d20*/  @!P4 IMAD.IADD R19, R19, 0x1, -R0 ;  /* 0x000000011313c824 */ /* 0x000fe200078e0a00 */
[C---:B------:R-:W-:Y:S01]  /*0d30*/  ISETP.GT.U32.AND P0, PT, R0.reuse, R15, PT ;  /* 0x0000000f0000720c */ /* 0x040fe20003f04070 */
[----:B------:R-:W-:Y:S01]  /*0d40*/  @!P6 IMAD.IADD R23, R23, 0x1, -R4 ;  /* 0x000000011717e824 */ /* 0x000fe200078e0a04 */
[C---:B------:R-:W-:Y:S01]  /*0d50*/  ISETP.GT.U32.AND P6, PT, R0.reuse, R11, PT ;  /* 0x0000000b0000720c */ /* 0x040fe20003fc4070 */
[--C-:B------:R-:W-:Y:S01]  /*0d60*/  @!P3 IMAD.IADD R17, R17, 0x1, -R0.reuse ;  /* 0x000000011111b824 */ /* 0x100fe200078e0a00 */
[C---:B------:R-:W-:Y:S01]  /*0d70*/  ISETP.GT.U32.AND P3, PT, R0.reuse, R19, PT ;  /* 0x000000130000720c */ /* 0x040fe20003f64070 */
[--C-:B------:R-:W-:Y:S01]  /*0d80*/  @!P2 IMAD.IADD R5, R5, 0x1, -R0.reuse ;  /* 0x000000010505a824 */ /* 0x100fe200078e0a00 */
[C---:B------:R-:W-:Y:S01]  /*0d90*/  ISETP.GT.U32.AND P2, PT, R0.reuse, R21, PT ;  /* 0x000000150000720c */ /* 0x040fe20003f44070 */
[--C-:B------:R-:W-:Y:S01]  /*0da0*/  @!P1 IMAD.IADD R7, R7, 0x1, -R0.reuse ;  /* 0x0000000107079824 */ /* 0x100fe200078e0a00 */
[----:B------:R-:W-:Y:S01]  /*0db0*/  ISETP.GT.U32.AND P4, PT, R0, R17, PT ;  /* 0x000000110000720c */ /* 0x000fe20003f84070 */
[--C-:B------:R-:W-:Y:S01]  /*0dc0*/  @!P5 IMAD.IADD R13, R13, 0x1, -R0.reuse ;  /* 0x000000010d0dd824 */ /* 0x100fe200078e0a00 */
[----:B------:R-:W-:Y:S01]  /*0dd0*/  ISETP.GT.U32.AND P1, PT, R4, R23, PT ;  /* 0x000000170400720c */ /* 0x000fe20003f24070 */
[----:B------:R-:W-:Y:S01]  /*0de0*/  IMAD.IADD R35, R6, 0x1, R35 ;  /* 0x0000000106237824 */ /* 0x000fe200078e0223 */
[----:B------:R-:W-:Y:S01]  /*0df0*/  ISETP.GE.AND P5, PT, R40, RZ, PT ;  /* 0x000000ff2800720c */ /* 0x000fe20003fa6270 */
[--C-:B------:R-:W-:Y:S01]  /*0e00*/  @!P0 IMAD.IADD R15, R15, 0x1, -R0.reuse ;  /* 0x000000010f0f8824 */ /* 0x100fe200078e0a00 */
[----:B------:R-:W-:Y:S01]  /*0e10*/  ISETP.GE.AND P0, PT, R41, RZ, PT ;  /* 0x000000ff2900720c */ /* 0x000fe20003f06270 */
[--C-:B------:R-:W-:Y:S01]  /*0e20*/  @!P6 IMAD.IADD R11, R11, 0x1, -R0.reuse ;  /* 0x000000010b0be824 */ /* 0x100fe200078e0a00 */
[----:B------:R-:W-:Y:S01]  /*0e30*/  ISETP.GE.AND P6, PT, R39, RZ, PT ;  /* 0x000000ff2700720c */ /* 0x000fe20003fc6270 */
[--C-:B------:R-:W-:Y:S01]  /*0e40*/  @!P3 IMAD.IADD R19, R19, 0x1, -R0.reuse ;  /* 0x000000011313b824 */ /* 0x100fe200078e0a00 */
[----:B------:R-:W-:Y:S01]  /*0e50*/  ISETP.GE.AND P3, PT, R42, RZ, PT ;  /* 0x000000ff2a00720c */ /* 0x000fe20003f66270 */
[--C-:B------:R-:W-:Y:S01]  /*0e60*/  @!P2 IMAD.IADD R21, R21, 0x1, -R0.reuse ;  /* 0x000000011515a824 */ /* 0x100fe200078e0a00 */
[----:B------:R-:W-:Y:S01]  /*0e70*/  ISETP.GE.AND P2, PT, R46, RZ, PT ;  /* 0x000000ff2e00720c */ /* 0x000fe20003f46270 */
[----:B------:R-:W-:Y:S01]  /*0e80*/  @!P4 IMAD.IADD R17, R17, 0x1, -R0 ;  /* 0x000000011111c824 */ /* 0x000fe200078e0a00 */
[----:B------:R-:W-:Y:S01]  /*0e90*/  ISETP.GE.AND P4, PT, R47, RZ, PT ;  /* 0x000000ff2f00720c */ /* 0x000fe20003f86270 */
[----:B------:R-:W-:Y:S01]  /*0ea0*/  @!P1 IMAD.IADD R23, R23, 0x1, -R4 ;  /* 0x0000000117179824 */ /* 0x000fe200078e0a04 */
[----:B------:R-:W-:Y:S01]  /*0eb0*/  ISETP.GE.AND P1, PT, R43, RZ, PT ;  /* 0x000000ff2b00720c */ /* 0x000fe20003f26270 */
[----:B------:R-:W-:Y:S01]  /*0ec0*/  @!P5 IMAD.MOV R7, RZ, RZ, -R7 ;  /* 0x000000ffff07d224 */ /* 0x000fe200078e0a07 */
[----:B------:R-:W-:Y:S01]  /*0ed0*/  ISETP.GE.AND P5, PT, R50, RZ, PT ;  /* 0x000000ff3200720c */ /* 0x000fe20003fa6270 */
[----:B------:R-:W-:Y:S01]  /*0ee0*/  @!P0 IMAD.MOV R11, RZ, RZ, -R11 ;  /* 0x000000ffff0b8224 */ /* 0x000fe200078e0a0b */
[----:B------:R-:W-:Y:S01]  /*0ef0*/  ISETP.GE.AND P0, PT, R38, RZ, PT ;  /* 0x000000ff2600720c */ /* 0x000fe20003f06270 */
[----:B------:R-:W-:Y:S01]  /*0f00*/  @!P6 IMAD.MOV R5, RZ, RZ, -R5 ;  /* 0x000000ffff05e224 */ /* 0x000fe200078e0a05 */
[----:B------:R-:W-:Y:S01]  /*0f10*/  ISETP.NE.AND P6, PT, R8, RZ, PT ;  /* 0x000000ff0800720c */ /* 0x000fe20003fc5270 */
[----:B------:R-:W-:Y:S01]  /*0f20*/  @!P3 IMAD.MOV R13, RZ, RZ, -R13 ;  /* 0x000000ffff0db224 */ /* 0x000fe200078e0a0d */
[----:B------:R-:W-:Y:S01]  /*0f30*/  ISETP.NE.AND P3, PT, R9, RZ, PT ;  /* 0x000000ff0900720c */ /* 0x000fe20003f65270 */
[----:B------:R-:W-:Y:S01]  /*0f40*/  @!P2 IMAD.MOV R17, RZ, RZ, -R17 ;  /* 0x000000ffff11a224 */ /* 0x000fe200078e0a11 */
[----:B------:R-:W-:Y:S01]  /*0f50*/  LOP3.LUT R0, RZ, R9, RZ, 0x33, !PT ;  /* 0x00000009ff007212 */ /* 0x000fe200078e33ff */
[----:B------:R-:W-:Y:S01]  /*0f60*/  @!P4 IMAD.MOV R19, RZ, RZ, -R19 ;  /* 0x000000ffff13c224 */ /* 0x000fe200078e0a13 */
[----:B------:R-:W-:Y:S01]  /*0f70*/  LEA.HI R64, R3, R64, RZ, 0x5 ;  /* 0x0000004003407211 */ /* 0x000fe200078f28ff */
[----:B------:R-:W-:Y:S01]  /*0f80*/  @!P1 IMAD.MOV R15, RZ, RZ, -R15 ;  /* 0x000000ffff0f9224 */ /* 0x000fe200078e0a0f */
[C---:B------:R-:W-:Y:S01]  /*0f90*/  SEL R5, R0.reuse, R5, !P3 ;  /* 0x0000000500057207 */ /* 0x040fe20005800000 */
[----:B------:R-:W-:Y:S01]  /*0fa0*/  @!P5 IMAD.MOV R21, RZ, RZ, -R21 ;  /* 0x000000ffff15d224 */ /* 0x000fe200078e0a15 */
[C---:B------:R-:W-:Y:S01]  /*0fb0*/  SEL R7, R0.reuse, R7, !P3 ;  /* 0x0000000700077207 */ /* 0x040fe20005800000 */
[----:B------:R-:W-:Y:S01]  /*0fc0*/  @!P0 IMAD.MOV R23, RZ, RZ, -R23 ;  /* 0x000000ffff178224 */ /* 0x000fe200078e0a17 */
[C---:B------:R-:W-:Y:S01]  /*0fd0*/  SEL R11, R0.reuse, R11, !P3 ;  /* 0x0000000b000b7207 */ /* 0x040fe20005800000 */
[----:B------:R-:W-:Y:S01]  /*0fe0*/  IMAD R5, R5, UR8, RZ ;  /* 0x0000000805057c24 */ /* 0x000fe2000f8e02ff */
        /* <DEDUP_REMOVED lines=8> */
[----:B------:R-:W-:Y:S01]  /*1070*/  SEL R0, R0, R21, !P3 ;  /* 0x0000001500007207 */ /* 0x000fe20005800000 */
[----:B------:R-:W-:Y:S01]  /*1080*/  IMAD R17, R17, UR8, RZ ;  /* 0x0000000811117c24 */ /* 0x000fe2000f8e02ff */
[----:B------:R-:W-:Y:S01]  /*1090*/  @!P6 LOP3.LUT R23, RZ, R8, RZ, 0x33, !PT ;  /* 0x00000008ff17e212 */ /* 0x000fe200078e33ff */
[----:B------:R-:W-:Y:S01]  /*10a0*/  IMAD R19, R19, UR8, RZ ;  /* 0x0000000813137c24 */ /* 0x000fe2000f8e02ff */
[----:B------:R-:W-:Y:S01]  /*10b0*/  SHF.R.S32.HI R11, RZ, 0x1f, R5 ;  /* 0x0000001fff0b7819 */ /* 0x000fe20000011405 */
[----:B------:R-:W-:Y:S01]  /*10c0*/  IMAD R10, R0, UR8, RZ ;  /* 0x00000008000a7c24 */ /* 0x000fe2000f8e02ff */
[----:B------:R-:W-:Y:S01]  /*10d0*/  IADD3 R34, P0, R5, UR12, RZ ;  /* 0x0000000c05227c10 */ /* 0x000fe2000ff1e0ff */
[----:B------:R-:W-:Y:S01]  /*10e0*/  IMAD R0, R23, UR9, RZ ;  /* 0x0000000917007c24 */ /* 0x000fe2000f8e02ff */
[----:B------:R-:W-:Y:S01]  /*10f0*/  SHF.R.S32.HI R9, RZ, 0x1f, R7 ;  /* 0x0000001fff097819 */ /* 0x000fe20000011407 */
[----:B------:R-:W-:Y:S01]  /*1100*/  ULDC UR9, c[0x0][0x23c] ;  /* 0x00008f0000097ab9 */ /* 0x000fe20000000800 */
[----:B------:R-:W-:Y:S01]  /*1110*/  IADD3 R33, P6, R7, UR12, RZ ;  /* 0x0000000c07217c10 */ /* 0x000fe2000ffde0ff */
[----:B------:R-:W-:Y:S01]  /*1120*/  IMAD R71, R66, UR9, RZ ;  /* 0x0000000942477c24 */ /* 0x000fe2000f8e02ff */
[----:B------:R-:W-:-:S02]  /*1130*/  SHF.R.S32.HI R7, RZ, 0x1f, R32 ;  /* 0x0000001fff077819 */ /* 0x000fc40000011420 */
[----:B------:R-:W-:Y:S02]  /*1140*/  CS2R R20, SRZ ;  /* 0x0000000000147805 */ /* 0x000fe4000001ff00 */
[----:B------:R-:W-:Y:S02]  /*1150*/  SHF.R.S32.HI R6, RZ, 0x1f, R13 ;  /* 0x0000001fff067819 */ /* 0x000fe4000001140d */
[----:B------:R-:W-:Y:S02]  /*1160*/  CS2R R22, SRZ ;  /* 0x0000000000167805 */ /* 0x000fe4000001ff00 */
[----:B------:R-:W-:Y:S02]  /*1170*/  IADD3 R15, P4, R13, UR12, RZ ;  /* 0x0000000c0d0f7c10 */ /* 0x000fe4000ff9e0ff */
[----:B------:R-:W-:Y:S02]  /*1180*/  CS2R R26, SRZ ;  /* 0x00000000001a7805 */ /* 0x000fe4000001ff00 */
[----:B------:R-:W-:Y:S01]  /*1190*/  SHF.R.S32.HI R5, RZ, 0x1f, R14 ;  /* 0x0000001fff057819 */ /* 0x000fe2000001140e */
[----:B------:R-:W-:Y:S01]  /*11a0*/  USHF.L.U32 UR8, UR9, 0x5, URZ ;  /* 0x0000000509087899 */ /* 0x000fe2000800063f */
[----:B------:R-:W-:-:S02]  /*11b0*/  SHF.R.S32.HI R2, RZ, 0x1f, R10 ;  /* 0x0000001fff027819 */ /* 0x000fc4000001140a */
[----:B------:R-:W-:Y:S02]  /*11c0*/  IADD3.X R11, R11, UR13, RZ, P0, !PT ;  /* 0x0000000d0b0b7c10 */ /* 0x000fe400087fe4ff */
[----:B------:R-:W-:Y:S02]  /*11d0*/  IADD3.X R9, R9, UR13, RZ, P6, !PT ;  /* 0x0000000d09097c10 */ /* 0x000fe4000b7fe4ff */
[----:B------:R-:W-:Y:S02]  /*11e0*/  LOP3.LUT R36, R25, 0x17, R36, 0x78, !PT ;  /* 0x0000001719247812 */ /* 0x000fe400078e7824 */
[----:B------:R-:W-:Y:S02]  /*11f0*/  CS2R R24, SRZ ;  /* 0x0000000000187805 */ /* 0x000fe4000001ff00 */
[----:B------:R-:W-:Y:S02]  /*1200*/  IADD3 R32, P5, R32, UR12, RZ ;  /* 0x0000000c20207c10 */ /* 0x000fe4000ffbe0ff */
[----:B------:R-:W-:-:S02]  /*1210*/  IADD3 R14, P3, R14, UR12, RZ ;  /* 0x0000000c0e0e7c10 */ /* 0x000fc4000ff7e0ff */
[----:B------:R-:W-:Y:S02]  /*1220*/  SHF.R.S32.HI R4, RZ, 0x1f, R17 ;  /* 0x0000001fff047819 */ /* 0x000fe40000011411 */
[----:B------:R-:W-:Y:S02]  /*1230*/  IADD3 R13, P2, R17, UR12, RZ ;  /* 0x0000000c110d7c10 */ /* 0x000fe4000ff5e0ff */
[----:B------:R-:W-:Y:S02]  /*1240*/  SHF.R.S32.HI R3, RZ, 0x1f, R19 ;  /* 0x0000001fff037819 */ /* 0x000fe40000011413 */
[----:B------:R-:W-:Y:S02]  /*1250*/  IADD3 R12, P1, R19, UR12, RZ ;  /* 0x0000000c130c7c10 */ /* 0x000fe4000ff3e0ff */
[----:B------:R-:W-:Y:S02]  /*1260*/  IADD3 R10, P0, R10, UR12, RZ ;  /* 0x0000000c0a0a7c10 */ /* 0x000fe4000ff1e0ff */
[----:B------:R-:W-:-:S02]  /*1270*/  IADD3 R8, P6, R0, UR10, RZ ;  /* 0x0000000a00087c10 */ /* 0x000fc4000ffde0ff */
[----:B------:R-:W-:Y:S02]  /*1280*/  IADD3.X R7, R7, UR13, RZ, P5, !PT ;  /* 0x0000000d07077c10 */ /* 0x000fe4000affe4ff */
[----:B------:R-:W-:Y:S02]  /*1290*/  IADD3.X R6, R6, UR13, RZ, P4, !PT ;  /* 0x0000000d06067c10 */ /* 0x000fe4000a7fe4ff */
[----:B------:R-:W-:Y:S02]  /*12a0*/  IADD3.X R5, R5, UR13, RZ, P3, !PT ;  /* 0x0000000d05057c10 */ /* 0x000fe40009ffe4ff */
[----:B------:R-:W-:Y:S02]  /*12b0*/  IADD3.X R4, R4, UR13, RZ, P2, !PT ;  /* 0x0000000d04047c10 */ /* 0x000fe400097fe4ff */
[----:B------:R-:W-:Y:S02]  /*12c0*/  IADD3.X R3, R3, UR13, RZ, P1, !PT ;  /* 0x0000000d03037c10 */ /* 0x000fe40008ffe4ff */
[----:B------:R-:W-:-:S02]  /*12d0*/  IADD3.X R2, R2, UR13, RZ, P0, !PT ;  /* 0x0000000d02027c10 */ /* 0x000fc400087fe4ff */
[----:B------:R-:W-:Y:S02]  /*12e0*/  LEA.HI.X.SX32 R0, R0, UR11, 0x1, P6 ;  /* 0x0000000b00007c11 */ /* 0x000fe4000b0f0eff */
[----:B------:R-:W-:Y:S02]  /*12f0*/  SHF.R.S32.HI R64, RZ, 0x5, R64 ;  /* 0x00000005ff407819 */ /* 0x000fe40000011440 */
[----:B------:R-:W-:Y:S02]  /*1300*/  SHF.R.S32.HI R54, RZ, 0x1f, R71 ;  /* 0x0000001fff367819 */ /* 0x000fe40000011447 */
[----:B------:R-:W-:-:S07]  /*1310*/  LOP3.LUT R56, R36, 0x8, RZ, 0x3c, !PT ;  /* 0x0000000824387812 */ /* 0x000fce00078e3cff */
.L_x_2:
[----:B------:R-:W-:Y:S02]  /*1320*/  SHF.R.U32.HI R28, RZ, 0x5, R51 ;  /* 0x00000005ff1c7819 */ /* 0x000fe40000011633 */
[----:B------:R-:W-:Y:S02]  /*1330*/  LEA.HI R16, R51, 0x1c, RZ, 0x1b ;  /* 0x0000001c33107811 */ /* 0x000fe400078fd8ff */
[----:B------:R-:W-:Y:S02]  /*1340*/  SGXT.U32 R28, R28, 0x2 ;  /* 0x000000021c1c781a */ /* 0x000fe40000000000 */
[----:B------:R-:W-:Y:S02]  /*1350*/  ISETP.GE.AND P0, PT, R16, UR5, PT ;  /* 0x0000000510007c0c */ /* 0x000fe4000bf06270 */
[C---:B------:R-:W-:Y:S02]  /*1360*/  LOP3.LUT R16, R28.reuse, 0x4, RZ, 0xfc, !PT ;  /* 0x000000041c107812 */ /* 0x040fe400078efcff */
[----:B------:R-:W-:-:S02]  /*1370*/  ISETP.GE.AND P5, PT, R28, UR5, PT ;  /* 0x000000051c007c0c */ /* 0x000fc4000bfa6270 */
[C---:B------:R-:W-:Y:S02]  /*1380*/  LOP3.LUT R17, R28.reuse, 0x8, RZ, 0xfc, !PT ;  /* 0x000000081c117812 */ /* 0x040fe400078efcff */
[----:B------:R-:W-:Y:S02]  /*1390*/  LOP3.LUT R19, R28, 0xc, RZ, 0xfc, !PT ;  /* 0x0000000c1c137812 */ /* 0x000fe400078efcff */
[----:B------:R-:W-:Y:S02]  /*13a0*/  ISETP.GE.AND P4, PT, R16, UR5, PT ;  /* 0x0000000510007c0c */ /* 0x000fe4000bf86270 */
[-C--:B------:R-:W-:Y:S02]  /*13b0*/  IADD3 R18, P6, R67, R8.reuse, RZ ;  /* 0x0000000843127210 */ /* 0x080fe40007fde0ff */
[----:B------:R-:W-:Y:S02]  /*13c0*/  IADD3 R16, P3, R63, R8, RZ ;  /* 0x000000083f107210 */ /* 0x000fe40007f7e0ff */
[----:B------:R-:W-:-:S02]  /*13d0*/  LOP3.LUT R29, R28, 0x10, RZ, 0xfc, !PT ;  /* 0x000000101c1d7812 */ /* 0x000fc400078efcff */
[----:B------:R-:W-:Y:S02]  /*13e0*/  ISETP.GE.AND P1, PT, R17, UR5, PT ;  /* 0x0000000511007c0c */ /* 0x000fe4000bf26270 */
[----:B------:R-:W-:Y:S02]  /*13f0*/  ISETP.GE.AND P2, PT, R19, UR5, PT ;  /* 0x0000000513007c0c */ /* 0x000fe4000bf46270 */
[----:B------:R-:W-:Y:S02]  /*1400*/  PRMT R75, RZ, 0x7610, R75 ;  /* 0x00007610ff4b7816 */ /* 0x000fe4000000004b */
[-C--:B------:R-:W-:Y:S02]  /*1410*/  LEA.HI.X.SX32 R19, R67, R0.reuse, 0x1, P6 ;  /* 0x0000000043137211 */ /* 0x080fe400030f0eff */
[----:B------:R-:W-:Y:S02]  /*1420*/  LEA.HI.X.SX32 R17, R63, R0, 0x1, P3 ;  /* 0x000000003f117211 */ /* 0x000fe400018f0eff */
[----:B------:R-:W-:Y:S01]  /*1430*/  ISETP.GE.AND P3, PT, R29, UR5, PT ;  /* 0x000000051d007c0c */ /* 0x000fe2000bf66270 */
[----:B------:R0:W2:Y:S01]  /*1440*/  @!P5 LDG.E.U8 R75, desc[UR6][R18.64] ;  /* 0x00000006124bd981 */ /* 0x0000a2000c1e1100 */
[----:B------:R-:W-:-:S02]  /*1450*/  LOP3.LUT R29, R28, 0x14, RZ, 0xfc, !PT ;  /* 0x000000141c1d7812 */ /* 0x000fc400078efcff */
[----:B------:R-:W-:Y:S02]  /*1460*/  PRMT R73, RZ, 0x7610, R73 ;  /* 0x00007610ff497816 */ /* 0x000fe40000000049 */
[----:B------:R-:W-:Y:S02]  /*1470*/  IADD3 R44, P6, R57, R8, RZ ;  /* 0x00000008392c7210 */ /* 0x000fe40007fde0ff */
[----:B------:R-:W-:Y:S02]  /*1480*/  ISETP.GE.AND P5, PT, R29, UR5, PT ;  /* 0x000000051d007c0c */ /* 0x000fe4000bfa6270 */
[----:B------:R1:W3:Y:S01]  /*1490*/  @!P4 LDG.E.U8 R73, desc[UR6][R16.64] ;  /* 0x000000061049c981 */ /* 0x0002e2000c1e1100 */
[----:B------:R-:W-:Y:S02]  /*14a0*/  LEA.HI.X.SX32 R45, R57, R0, 0x1, P6 ;  /* 0x00000000392d7211 */ /* 0x000fe400030f0eff */
[-C--:B------:R-:W-:Y:S02]  /*14b0*/  IADD3 R48, P4, R61, R8.reuse, RZ ;  /* 0x000000083d307210 */ /* 0x080fe40007f9e0ff */
[----:B------:R-:W-:-:S02]  /*14c0*/  IADD3 R30, P6, R55, R8, RZ ;  /* 0x00000008371e7210 */ /* 0x000fc40007fde0ff */
[----:B------:R-:W-:Y:S02]  /*14d0*/  LOP3.LUT R28, R28, 0x18, RZ, 0xfc, !PT ;  /* 0x000000181c1c7812 */ /* 0x000fe400078efcff */
[----:B------:R-:W-:Y:S02]  /*14e0*/  PRMT R81, RZ, 0x7610, R81 ;  /* 0x00007610ff517816 */ /* 0x000fe40000000051 */
[----:B------:R-:W-:Y:S02]  /*14f0*/  PRMT R77, RZ, 0x7610, R77 ;  /* 0x00007610ff4d7816 */ /* 0x000fe4000000004d */
[----:B------:R-:W-:Y:S02]  /*1500*/  PRMT R85, RZ, 0x7610, R85 ;  /* 0x00007610ff557816 */ /* 0x000fe40000000055 */
[-C--:B------:R-:W-:Y:S01]  /*1510*/  LEA.HI.X.SX32 R49, R61, R0.reuse, 0x1, P4 ;  /* 0x000000003d317211 */ /* 0x080fe200020f0eff */
[----:B------:R-:W4:Y:S01]  /*1520*/  @!P3 LDG.E.U8 R81, desc[UR6][R44.64] ;  /* 0x000000062c51b981 */ /* 0x000f22000c1e1100 */
[----:B------:R-:W-:-:S02]  /*1530*/  LEA.HI.X.SX32 R31, R55, R0, 0x1, P6 ;  /* 0x00000000371f7211 */ /* 0x000fc400030f0eff */
[----:B------:R-:W-:Y:S01]  /*1540*/  ISETP.GE.AND P4, PT, R28, UR5, PT ;  /* 0x000000051c007c0c */ /* 0x000fe2000bf86270 */
[----:B------:R-:W5:Y:S01]  /*1550*/  @!P1 LDG.E.U8 R77, desc[UR6][R48.64] ;  /* 0x00000006304d9981 */ /* 0x000f62000c1e1100 */
[-C--:B0-----:R-:W-:Y:S02]  /*1560*/  IADD3 R18, P3, R53, R8.reuse, RZ ;  /* 0x0000000835127210 */ /* 0x081fe40007f7e0ff */
[-C--:B-1----:R-:W-:Y:S01]  /*1570*/  IADD3 R16, P1, R69, R8.reuse, RZ ;  /* 0x0000000845107210 */ /* 0x082fe20007f3e0ff */
[----:B------:R-:W5:Y:S01]  /*1580*/  @!P5 LDG.E.U8 R85, desc[UR6][R30.64] ;  /* 0x000000061e55d981 */ /* 0x000f62000c1e1100 */
[----:B------:R-:W-:Y:S02]  /*1590*/  IADD3 R28, P5, R59, R8, RZ ;  /* 0x000000083b1c7210 */ /* 0x000fe40007fbe0ff */
[----:B------:R-:W-:Y:S02]  /*15a0*/  PRMT R87, RZ, 0x7610, R87 ;  /* 0x00007610ff577816 */ /* 0x000fe40000000057 */
[----:B------:R-:W-:-:S02]  /*15b0*/  PRMT R79, RZ, 0x7610, R79 ;  /* 0x00007610ff4f7816 */ /* 0x000fc4000000004f */
[-C--:B------:R-:W-:Y:S02]  /*15c0*/  LEA.HI.X.SX32 R19, R53, R0.reuse, 0x1, P3 ;  /* 0x0000000035137211 */ /* 0x080fe400018f0eff */
[----:B------:R-:W-:Y:S02]  /*15d0*/  PRMT R89, RZ, 0x7610, R89 ;  /* 0x00007610ff597816 */ /* 0x000fe40000000059 */
[-C--:B------:R-:W-:Y:S01]  /*15e0*/  LEA.HI.X.SX32 R29, R59, R0.reuse, 0x1, P5 ;  /* 0x000000003b1d7211 */ /* 0x080fe200028f0eff */
[----:B------:R-:W5:Y:S01]  /*15f0*/  @!P4 LDG.E.U8 R87, desc[UR6][R18.64] ;  /* 0x000000061257c981 */ /* 0x000f62000c1e1100 */
[----:B------:R-:W-:-:S03]  /*1600*/  LEA.HI.X.SX32 R17, R69, R0, 0x1, P1 ;  /* 0x0000000045117211 */ /* 0x000fc600008f0eff */
[----:B------:R-:W5:Y:S04]  /*1610*/  @!P2 LDG.E.U8 R79, desc[UR6][R28.64] ;  /* 0x000000061c4fa981 */ /* 0x000f68000c1e1100 */
[----:B------:R0:W5:Y:S01]  /*1620*/  @!P0 LDG.E.U8 R89, desc[UR6][R16.64] ;  /* 0x0000000610598981 */ /* 0x000162000c1e1100 */
[----:B------:R-:W-:Y:S01]  /*1630*/  BAR.SYNC.DEFER_BLOCKING 0x0 ;  /* 0x0000000000007b1d */ /* 0x000fe20000010000 */
[C---:B------:R-:W-:Y:S02]  /*1640*/  IADD3 RZ, P2, R71.reuse, R10, RZ ;  /* 0x0000000a47ff7210 */ /* 0x040fe40007f5e0ff */
[C---:B------:R-:W-:Y:S02]  /*1650*/  IADD3 RZ, P1, R71.reuse, R12, RZ ;  /* 0x0000000c47ff7210 */ /* 0x040fe40007f3e0ff */
[----:B------:R-:W-:Y:S01]  /*1660*/  ISETP.GE.AND P0, PT, R66, UR5, PT ;  /* 0x0000000542007c0c */ /* 0x000fe2000bf06270 */
[C---:B0-----:R-:W-:Y:S01]  /*1670*/  IMAD.X R17, R54.reuse, 0x1, R2, P2 ;  /* 0x0000000136117824 */ /* 0x041fe200010e0602 */
[C---:B------:R-:W-:Y:S01]  /*1680*/  IADD3 RZ, P2, R71.reuse, R14, RZ ;  /* 0x0000000e47ff7210 */ /* 0x040fe20007f5e0ff */
[----:B------:R-:W-:Y:S01]  /*1690*/  IMAD.X R19, R54, 0x1, R3, P1 ;  /* 0x0000000136137824 */ /* 0x000fe200008e0603 */
[----:B------:R-:W-:-:S02]  /*16a0*/  IADD3 RZ, P3, R71, R13, RZ ;  /* 0x0000000d47ff7210 */ /* 0x000fc40007f7e0ff */
[C---:B------:R-:W-:Y:S01]  /*16b0*/  IADD3 RZ, P1, R71.reuse, R15, RZ ;  /* 0x0000000f47ff7210 */ /* 0x040fe20007f3e0ff */
[C---:B------:R-:W-:Y:S01]  /*16c0*/  IMAD.IADD R16, R71.reuse, 0x1, R10 ;  /* 0x0000000147107824 */ /* 0x040fe200078e020a */
[----:B------:R-:W-:Y:S01]  /*16d0*/  PRMT R83, RZ, 0x7610, R83 ;  /* 0x00007610ff537816 */ /* 0x000fe20000000053 */
[C---:B------:R-:W-:Y:S02]  /*16e0*/  IMAD.IADD R18, R71.reuse, 0x1, R12 ;  /* 0x0000000147127824 */ /* 0x040fe400078e020c */
[C---:B------:R-:W-:Y:S01]  /*16f0*/  IMAD.X R31, R54.reuse, 0x1, R5, P2 ;  /* 0x00000001361f7824 */ /* 0x040fe200010e0605 */
[C---:B------:R-:W-:Y:S01]  /*1700*/  IADD3 RZ, P2, R71.reuse, R33, RZ ;  /* 0x0000002147ff7210 */ /* 0x040fe20007f5e0ff */
[C---:B------:R-:W-:Y:S02]  /*1710*/  IMAD.IADD R48, R71.reuse, 0x1, R13 ;  /* 0x0000000147307824 */ /* 0x040fe400078e020d */
[C---:B------:R-:W-:Y:S01]  /*1720*/  IMAD.X R49, R54.reuse, 0x1, R4, P3 ;  /* 0x0000000136317824 */ /* 0x040fe200018e0604 */
[C---:B------:R-:W-:Y:S01]  /*1730*/  IADD3 RZ, P3, R71.reuse, R32, RZ ;  /* 0x0000002047ff7210 */ /* 0x040fe20007f7e0ff */
[----:B------:R-:W-:Y:S01]  /*1740*/  IMAD.X R29, R54, 0x1, R6, P1 ;  /* 0x00000001361d7824 */ /* 0x000fe200008e0606 */
[C---:B------:R-:W-:Y:S01]  /*1750*/  IADD3 RZ, P1, R71.reuse, R34, RZ ;  /* 0x0000002247ff7210 */ /* 0x040fe20007f3e0ff */
[C---:B------:R-:W-:Y:S01]  /*1760*/  IMAD.IADD R28, R71.reuse, 0x1, R15 ;  /* 0x00000001471c7824 */ /* 0x040fe200078e020f */
[----:B------:R-:W-:Y:S01]  /*1770*/  PRMT R78, RZ, 0x7610, R78 ;  /* 0x00007610ff4e7816 */ /* 0x000fe2000000004e */
[----:B------:R-:W-:-:S02]  /*1780*/  IMAD.IADD R44, R71, 0x1, R33 ;  /* 0x00000001472c7824 */ /* 0x000fc400078e0221 */
[----:B------:R-:W-:Y:S02]  /*1790*/  IMAD.X R45, R54, 0x1, R9, P2 ;  /* 0x00000001362d7824 */ /* 0x000fe400010e0609 */
[C---:B------:R-:W-:Y:S02]  /*17a0*/  IMAD.IADD R30, R71.reuse, 0x1, R14 ;  /* 0x00000001471e7824 */ /* 0x040fe400078e020e */
[----:B------:R-:W-:Y:S01]  /*17b0*/  IMAD.IADD R84, R71, 0x1, R32 ;  /* 0x0000000147547824 */ /* 0x000fe200078e0220 */
[----:B--2---:R-:W-:Y:S04]  /*17c0*/  STS.U8 [R62+UR4], R75 ;  /* 0x0000004b3e007988 */ /* 0x004fe80008000004 */
[----:B----4-:R0:W-:Y:S04]  /*17d0*/  STS.U8 [R62+UR4+0x200], R81 ;  /* 0x000200513e007988 */ /* 0x0101e80008000004 */
[----:B---3--:R-:W-:Y:S04]  /*17e0*/  STS.U8 [R60+UR4+0x80], R73 ;  /* 0x000080493c007988 */ /* 0x008fe80008000004 */
[----:B-----5:R-:W-:Y:S04]  /*17f0*/  STS.U8 [R60+UR4+0x280], R85 ;  /* 0x000280553c007988 */ /* 0x020fe80008000004 */
[----:B------:R-:W-:Y:S04]  /*1800*/  STS.U8 [R58+UR4+0x100], R77 ;  /* 0x0001004d3a007988 */ /* 0x000fe80008000004 */
[----:B------:R-:W-:Y:S04]  /*1810*/  STS.U8 [R58+UR4+0x300], R87 ;  /* 0x000300573a007988 */ /* 0x000fe80008000004 */
[----:B------:R1:W-:Y:S04]  /*1820*/  STS.U8 [R52+UR4+0x180], R79 ;  /* 0x0001804f34007988 */ /* 0x0003e80008000004 */
[----:B------:R-:W-:Y:S01]  /*1830*/  STS.U8 [R52+UR4+0x380], R89 ;  /* 0x0003805934007988 */ /* 0x000fe20008000004 */
[----:B------:R-:W-:Y:S01]  /*1840*/  BAR.SYNC.DEFER_BLOCKING 0x0 ;  /* 0x0000000000007b1d */ /* 0x000fe20000010000 */
[----:B0-----:R-:W-:-:S02]  /*1850*/  PRMT R81, RZ, 0x7610, R81 ;  /* 0x00007610ff517816 */ /* 0x001fc40000000051 */
[----:B-1----:R-:W-:Y:S01]  /*1860*/  PRMT R79, RZ, 0x7610, R79 ;  /* 0x00007610ff4f7816 */ /* 0x002fe2000000004f */
[----:B------:R-:W-:Y:S02]  /*1870*/  IMAD.X R85, R54, 0x1, R7, P3 ;  /* 0x0000000136557824 */ /* 0x000fe400018e0607 */
[----:B------:R0:W2:Y:S04]  /*1880*/  @!P0 LDG.E.U8 R83, desc[UR6][R16.64] ;  /* 0x0000000610538981 */ /* 0x0000a8000c1e1100 */
[----:B------:R1:W3:Y:S04]  /*1890*/  @!P0 LDG.E.U8 R81, desc[UR6][R18.64] ;  /* 0x0000000612518981 */ /* 0x0002e8000c1e1100 */
[----:B------:R4:W5:Y:S01]  /*18a0*/  @!P0 LDG.E.U8 R79, desc[UR6][R48.64] ;  /* 0x00000006304f8981 */ /* 0x000962000c1e1100 */
[----:B0-----:R-:W-:-:S02]  /*18b0*/  PRMT R17, RZ, 0x7610, R17 ;  /* 0x00007610ff117816 */ /* 0x001fc40000000011 */
[----:B------:R-:W-:Y:S01]  /*18c0*/  PRMT R16, RZ, 0x7610, R16 ;  /* 0x00007610ff107816 */ /* 0x000fe20000000010 */
[----:B------:R-:W3:Y:S01]  /*18d0*/  @!P0 LDG.E.U8 R78, desc[UR6][R30.64] ;  /* 0x000000061e4e8981 */ /* 0x000ee2000c1e1100 */
[----:B-1----:R-:W-:Y:S02]  /*18e0*/  PRMT R19, RZ, 0x7610, R19 ;  /* 0x00007610ff137816 */ /* 0x002fe40000000013 */
[----:B------:R-:W-:Y:S01]  /*18f0*/  PRMT R18, RZ, 0x7610, R18 ;  /* 0x00007610ff127816 */ /* 0x000fe20000000012 */
[----:B------:R0:W3:Y:S01]  /*1900*/  @!P0 LDG.E.U8 R17, desc[UR6][R28.64] ;  /* 0x000000061c118981 */ /* 0x0000e2000c1e1100 */
[----:B----4-:R-:W-:Y:S02]  /*1910*/  IMAD.IADD R48, R71, 0x1, R34 ;  /* 0x0000000147307824 */ /* 0x010fe400078e0222 */
[----:B------:R-:W-:Y:S01]  /*1920*/  IMAD.X R49, R54, 0x1, R11, P1 ;  /* 0x0000000136317824 */ /* 0x000fe200008e060b */
[----:B------:R1:W4:Y:S04]  /*1930*/  @!P0 LDG.E.U8 R16, desc[UR6][R44.64] ;  /* 0x000000062c108981 */ /* 0x000328000c1e1100 */
[----:B------:R-:W4:Y:S04]  /*1940*/  @!P0 LDG.E.U8 R19, desc[UR6][R84.64] ;  /* 0x0000000654138981 */ /* 0x000f28000c1e1100 */
[----:B------:R1:W4:Y:S04]  /*1950*/  @!P0 LDG.E.U8 R18, desc[UR6][R48.64] ;  /* 0x0000000630128981 */ /* 0x000328000c1e1100 */
[----:B0-----:R-:W-:Y:S04]  /*1960*/  LDS.U8 R28, [R36+UR4] ;  /* 0x00000004241c7984 */ /* 0x001fe80008000000 */
[----:B------:R-:W0:Y:S04]  /*1970*/  LDS.U8 R29, [R36+UR4+0x20] ;  /* 0x00002004241d7984 */ /* 0x000e280008000000 */
[----:B------:R-:W-:Y:S04]  /*1980*/  LDS.U8 R76, [R36+UR4+0x40] ;  /* 0x00004004244c7984 */ /* 0x000fe80008000000 */
[----:B------:R-:W-:Y:S04]  /*1990*/  LDS.U8 R74, [R36+UR4+0x60] ;  /* 0x00006004244a7984 */ /* 0x000fe80008000000 */
[----:B------:R-:W-:Y:S04]  /*19a0*/  LDS.U8 R30, [R36+UR4+0x200] ;  /* 0x00020004241e7984 */ /* 0x000fe80008000000 */
[----:B------:R-:W0:Y:S04]  /*19b0*/  LDS.U8 R31, [R36+UR4+0x220] ;  /* 0x00022004241f7984 */ /* 0x000e280008000000 */
[----:B------:R-:W-:Y:S04]  /*19c0*/  LDS.U8 R77, [R36+UR4+0x240] ;  /* 0x00024004244d7984 */ /* 0x000fe80008000000 */
[----:B------:R-:W-:Y:S04]  /*19d0*/  LDS.U8 R72, [R36+UR4+0x260] ;  /* 0x0002600424487984 */ /* 0x000fe80008000000 */
[----:B-1----:R-:W-:Y:S04]  /*19e0*/  LDS.U8 R44, [R56+UR4] ;  /* 0x00000004382c7984 */ /* 0x002fe80008000000 */
[----:B------:R-:W1:Y:S04]  /*19f0*/  LDS.U8 R45, [R56+UR4+0x20] ;  /* 0x00002004382d7984 */ /* 0x000e680008000000 */
[----:B------:R-:W-:Y:S04]  /*1a00*/  LDS.U8 R75, [R56+UR4+0x40] ;  /* 0x00004004384b7984 */ /* 0x000fe80008000000 */
[----:B------:R-:W-:Y:S04]  /*1a10*/  LDS.U8 R70, [R56+UR4+0x60] ;  /* 0x0000600438467984 */ /* 0x000fe80008000000 */
[----:B------:R-:W-:Y:S04]  /*1a20*/  LDS.U8 R48, [R56+UR4+0x200] ;  /* 0x0002000438307984 */ /* 0x000fe80008000000 */
[----:B------:R-:W1:Y:S04]  /*1a30*/  LDS.U8 R49, [R56+UR4+0x220] ;  /* 0x0002200438317984 */ /* 0x000e680008000000 */
[----:B------:R-:W-:Y:S04]  /*1a40*/  LDS.U8 R73, [R56+UR4+0x240] ;  /* 0x0002400438497984 */ /* 0x000fe80008000000 */
[----:B------:R-:W-:Y:S01]  /*1a50*/  LDS.U8 R68, [R56+UR4+0x260] ;  /* 0x0002600438447984 */ /* 0x000fe20008000000 */
[----:B------:R-:W-:Y:S01]  /*1a60*/  BAR.SYNC.DEFER_BLOCKING 0x0 ;  /* 0x0000000000007b1d */ /* 0x000fe20000010000 */
[----:B0-----:R-:W-:-:S02]  /*1a70*/  IMAD R28, R29, 0x100, R28 ;  /* 0x000001001d1c7824 */ /* 0x001fc400078e021c */
[----:B------:R-:W-:-:S03]  /*1a80*/  IMAD R30, R31, 0x100, R30 ;  /* 0x000001001f1e7824 */ /* 0x000fc600078e021e */
[----:B------:R-:W-:Y:S01]  /*1a90*/  F2FP.F16.E4M3.UNPACK_B R28, R28 ;  /* 0x0000001cff1c723e */ /* 0x000fe200020006ff */
[----:B-1----:R-:W-:Y:S01]  /*1aa0*/  IMAD R29, R45, 0x100, R44 ;  /* 0x000001002d1d7824 */ /* 0x002fe200078e022c */
[----:B------:R-:W-:-:S04]  /*1ab0*/  F2FP.F16.E4M3.UNPACK_B R30, R30 ;  /* 0x0000001eff1e723e */ /* 0x000fc800020006ff */
[----:B------:R-:W-:Y:S01]  /*1ac0*/  F2FP.F16.E4M3.UNPACK_B R29, R29 ;  /* 0x0000001dff1d723e */ /* 0x000fe200020006ff */
[----:B------:R-:W-:-:S05]  /*1ad0*/  IMAD R31, R49, 0x100, R48 ;  /* 0x00000100311f7824 */ /* 0x000fca00078e0230 */
[----:B------:R-:W-:Y:S01]  /*1ae0*/  F2FP.F16.E4M3.UNPACK_B R31, R31 ;  /* 0x0000001fff1f723e */ /* 0x000fe200020006ff */
[----:B------:R-:W-:Y:S01]  /*1af0*/  USHF.R.S32.HI UR9, URZ, 0x1f, UR8 ;  /* 0x0000001f3f097899 */ /* 0x000fe20008011408 */
[----:B------:R-:W-:Y:S01]  /*1b00*/  VIADD R64, R64, 0xffffffff ;  /* 0xffffffff40407836 */ /* 0x000fe20000000000 */
[----:B------:R-:W-:-:S04]  /*1b10*/  IADD3 R32, P0, R32, UR8, RZ ;  /* 0x0000000820207c10 */ /* 0x000fc8000ff1e0ff */
[----:B------:R-:W-:Y:S02]  /*1b20*/  IADD3.X R7, R7, UR9, RZ, P0, !PT ;  /* 0x0000000907077c10 */ /* 0x000fe400087fe4ff */
[----:B------:R-:W-:Y:S02]  /*1b30*/  ISETP.NE.U32.AND P0, PT, R64, RZ, PT ;  /* 0x000000ff4000720c */ /* 0x000fe40003f05070 */
[----:B------:R-:W-:Y:S02]  /*1b40*/  IADD3 R34, P5, R34, UR8, RZ ;  /* 0x0000000822227c10 */ /* 0x000fe4000ffbe0ff */
[----:B------:R-:W-:Y:S02]  /*1b50*/  IADD3 R33, P6, R33, UR8, RZ ;  /* 0x0000000821217c10 */ /* 0x000fe4000ffde0ff */
[----:B------:R-:W-:Y:S02]  /*1b60*/  IADD3.X R11, R11, UR9, RZ, P5, !PT ;  /* 0x000000090b0b7c10 */ /* 0x000fe4000affe4ff */
[----:B------:R-:W-:-:S02]  /*1b70*/  IADD3 R15, P1, R15, UR8, RZ ;  /* 0x000000080f0f7c10 */ /* 0x000fc4000ff3e0ff */
[----:B------:R-:W-:Y:S02]  /*1b80*/  IADD3 R14, P2, R14, UR8, RZ ;  /* 0x000000080e0e7c10 */ /* 0x000fe4000ff5e0ff */
[----:B------:R-:W-:Y:S02]  /*1b90*/  IADD3 R13, P3, R13, UR8, RZ ;  /* 0x000000080d0d7c10 */ /* 0x000fe4000ff7e0ff */
[----:B------:R-:W-:Y:S02]  /*1ba0*/  IADD3 R12, P4, R12, UR8, RZ ;  /* 0x000000080c0c7c10 */ /* 0x000fe4000ff9e0ff */
[----:B------:R-:W-:Y:S02]  /*1bb0*/  IADD3 R10, P5, R10, UR8, RZ ;  /* 0x000000080a0a7c10 */ /* 0x000fe4000ffbe0ff */
[----:B------:R-:W-:Y:S01]  /*1bc0*/  IADD3.X R9, R9, UR9, RZ, P6, !PT ;  /* 0x0000000909097c10 */ /* 0x000fe2000b7fe4ff */
[----:B------:R-:W-:Y:S01]  /*1bd0*/  UIADD3 UR5, UR5, -0x20, URZ ;  /* 0xffffffe005057890 */ /* 0x000fe2000fffe03f */
[----:B------:R-:W-:-:S02]  /*1be0*/  IADD3 R8, P6, R65, R8, RZ ;  /* 0x0000000841087210 */ /* 0x000fc40007fde0ff */
[----:B------:R-:W-:Y:S02]  /*1bf0*/  IADD3.X R6, R6, UR9, RZ, P1, !PT ;  /* 0x0000000906067c10 */ /* 0x000fe40008ffe4ff */
[----:B------:R-:W-:Y:S02]  /*1c00*/  IADD3.X R5, R5, UR9, RZ, P2, !PT ;  /* 0x0000000905057c10 */ /* 0x000fe400097fe4ff */
[----:B------:R-:W-:Y:S02]  /*1c10*/  IADD3.X R4, R4, UR9, RZ, P3, !PT ;  /* 0x0000000904047c10 */ /* 0x000fe40009ffe4ff */
[----:B------:R-:W-:Y:S02]  /*1c20*/  IADD3.X R3, R3, UR9, RZ, P4, !PT ;  /* 0x0000000903037c10 */ /* 0x000fe4000a7fe4ff */
[----:B------:R-:W-:Y:S02]  /*1c30*/  IADD3.X R2, R2, UR9, RZ, P5, !PT ;  /* 0x0000000902027c10 */ /* 0x000fe4000affe4ff */
[----:B------:R-:W-:Y:S01]  /*1c40*/  LEA.HI.X.SX32 R0, R65, R0, 0x1, P6 ;  /* 0x0000000041007211 */ /* 0x000fe200030f0eff */
[----:B--2---:R-:W-:Y:S04]  /*1c50*/  STS.U8 [R62+UR4], R83 ;  /* 0x000000533e007988 */ /* 0x004fe80008000004 */
[----:B-----5:R-:W-:Y:S04]  /*1c60*/  STS.U8 [R62+UR4+0x100], R79 ;  /* 0x0001004f3e007988 */ /* 0x020fe80008000004 */
[----:B---3--:R-:W-:Y:S04]  /*1c70*/  STS.U8 [R62+UR4+0x200], R17 ;  /* 0x000200113e007988 */ /* 0x008fe80008000004 */
[----:B----4-:R-:W-:Y:S04]  /*1c80*/  STS.U8 [R62+UR4+0x300], R16 ;  /* 0x000300103e007988 */ /* 0x010fe80008000004 */
[----:B------:R-:W-:Y:S04]  /*1c90*/  STS.U8 [R58+UR4+0x80], R81 ;  /* 0x000080513a007988 */ /* 0x000fe80008000004 */
[----:B------:R-:W-:Y:S04]  /*1ca0*/  STS.U8 [R58+UR4+0x180], R78 ;  /* 0x0001804e3a007988 */ /* 0x000fe80008000004 */
[----:B------:R-:W-:Y:S04]  /*1cb0*/  STS.U8 [R58+UR4+0x280], R19 ;  /* 0x000280133a007988 */ /* 0x000fe80008000004 */
[----:B------:R-:W-:Y:S01]  /*1cc0*/  STS.U8 [R58+UR4+0x380], R18 ;  /* 0x000380123a007988 */ /* 0x000fe20008000004 */
[----:B------:R-:W-:Y:S06]  /*1cd0*/  BAR.SYNC.DEFER_BLOCKING 0x0 ;  /* 0x0000000000007b1d */ /* 0x000fec0000010000 */
[----:B------:R-:W0:Y:S02]  /*1ce0*/  LDSM.16.M88.4 R16, [R35] ;  /* 0x000000002310783b */ /* 0x000e240000000200 */
[----:B0-----:R-:W-:-:S02]  /*1cf0*/  F2FP.F16.E4M3.UNPACK_B R48, R16 ;  /* 0x00000010ff30723e */ /* 0x001fc400020006ff */
[----:B------:R-:W-:Y:S02]  /*1d00*/  F2FP.F16.E4M3.UNPACK_B R49, R17 ;  /* 0x00000011ff31723e */ /* 0x000fe400020006ff */
[----:B------:R-:W-:Y:S02]  /*1d10*/  F2FP.F16.E4M3.UNPACK_B R44, R18 ;  /* 0x00000012ff2c723e */ /* 0x000fe400020006ff */
[----:B------:R-:W-:-:S03]  /*1d20*/  F2FP.F16.E4M3.UNPACK_B R45, R19 ;  /* 0x00000013ff2d723e */ /* 0x000fc600020006ff */
[C---:B------:R-:W-:Y:S06]  /*1d30*/  HMMA.16816.F32 R20, R28.reuse, R48, R20 ;  /* 0x000000301c14723c */ /* 0x040fec0000001814 */
[----:B------:R-:W-:Y:S01]  /*1d40*/  HMMA.16816.F32 R24, R28, R44, R24 ;  /* 0x0000002c1c18723c */ /* 0x000fe20000001818 */
[----:B------:R-:W-:-:S06]  /*1d50*/  F2FP.F16.E4M3.UNPACK_B R16, R16.H1 ;  /* 0x00000010ff10723e */ /* 0x000fcc00030006ff */
[----:B------:R-:W-:Y:S02]  /*1d60*/  IMAD R28, R74, 0x100, R76 ;  /* 0x000001004a1c7824 */ /* 0x000fe400078e024c */
[----:B------:R-:W-:Y:S02]  /*1d70*/  IMAD R30, R72, 0x100, R77 ;  /* 0x00000100481e7824 */ /* 0x000fe400078e024d */
[----:B------:R-:W-:Y:S02]  /*1d80*/  IMAD R29, R70, 0x100, R75 ;  /* 0x00000100461d7824 */ /* 0x000fe400078e024b */
[----:B------:R-:W-:Y:S01]  /*1d90*/  IMAD R31, R68, 0x100, R73 ;  /* 0x00000100441f7824 */ /* 0x000fe200078e0249 */
[----:B------:R-:W-:Y:S02]  /*1da0*/  F2FP.F16.E4M3.UNPACK_B R28, R28 ;  /* 0x0000001cff1c723e */ /* 0x000fe400020006ff */
[----:B------:R-:W-:Y:S02]  /*1db0*/  F2FP.F16.E4M3.UNPACK_B R30, R30 ;  /* 0x0000001eff1e723e */ /* 0x000fe400020006ff */
[----:B------:R-:W-:-:S02]  /*1dc0*/  F2FP.F16.E4M3.UNPACK_B R29, R29 ;  /* 0x0000001dff1d723e */ /* 0x000fc400020006ff */
[----:B------:R-:W-:Y:S02]  /*1dd0*/  F2FP.F16.E4M3.UNPACK_B R31, R31 ;  /* 0x0000001fff1f723e */ /* 0x000fe400020006ff */
[----:B------:R-:W-:Y:S02]  /*1de0*/  F2FP.F16.E4M3.UNPACK_B R17, R17.H1 ;  /* 0x00000011ff11723e */ /* 0x000fe400030006ff */
[----:B------:R-:W-:Y:S02]  /*1df0*/  F2FP.F16.E4M3.UNPACK_B R18, R18.H1 ;  /* 0x00000012ff12723e */ /* 0x000fe400030006ff */
[----:B------:R-:W-:-:S03]  /*1e00*/  F2FP.F16.E4M3.UNPACK_B R19, R19.H1 ;  /* 0x00000013ff13723e */ /* 0x000fc600030006ff */
[C---:B------:R-:W-:Y:S06]  /*1e10*/  HMMA.16816.F32 R20, R28.reuse, R16, R20 ;  /* 0x000000101c14723c */ /* 0x040fec0000001814 */
[----:B------:R-:W-:Y:S01]  /*1e20*/  HMMA.16816.F32 R24, R28, R18, R24 ;  /* 0x000000121c18723c */ /* 0x000fe20000001818 */
[----:B------:R-:W-:-:S08]  /*1e30*/  NOP ;  /* 0x0000000000007918 */ /* 0x000fd00000000000 */
[----:B------:R-:W-:-:S15]  /*1e40*/  @P0 BRA `(.L_x_2) ;  /* 0xfffffff400340947 */ /* 0x000fde000383ffff */
.L_x_1:
[--C-:B------:R-:W-:Y:S01]  /*1e50*/  SHF.R.S32.HI R2, RZ, 0x6, R51.reuse ;  /* 0x00000006ff027819 */ /* 0x100fe20000011433 */
[----:B------:R-:W-:Y:S01]  /*1e60*/  BAR.SYNC.DEFER_BLOCKING 0x0 ;  /* 0x0000000000007b1d */ /* 0x000fe20000010000 */
[----:B------:R-:W-:Y:S02]  /*1e70*/  LOP3.LUT R0, R37, 0x60, RZ, 0xc0, !PT ;  /* 0x0000006025007812 */ /* 0x000fe400078ec0ff */
[----:B------:R-:W-:Y:S02]  /*1e80*/  SGXT R2, R2, 0x1 ;  /* 0x000000010202781a */ /* 0x000fe40000000200 */
[----:B------:R-:W-:Y:S01]  /*1e90*/  LOP3.LUT R3, R0, 0x1c, R51, 0xf8, !PT ;  /* 0x0000001c00037812 */ /* 0x000fe200078ef833 */
[----:B------:R-:W-:Y:S01]  /*1ea0*/  ULDC.64 UR10, c[0x0][0x228] ;  /* 0x00008a00000a7ab9 */ /* 0x000fe20000000a00 */
[----:B------:R-:W-:Y:S01]  /*1eb0*/  F2FP.SATFINITE.E4M3.F32.PACK_AB_MERGE_C R20, R21, R20, RZ ;  /* 0x000000141514723e */ /* 0x000fe200048070ff */
[----:B------:R-:W-:Y:S01]  /*1ec0*/  ULDC UR5, c[0x0][0x244] ;  /* 0x0000910000057ab9 */ /* 0x000fe20000000800 */
[----:B------:R-:W-:Y:S01]  /*1ed0*/  F2FP.SATFINITE.E4M3.F32.PACK_AB_MERGE_C R24, R25, R24, RZ ;  /* 0x000000181918723e */ /* 0x000fe200048070ff */
[----:B------:R-:W-:Y:S01]  /*1ee0*/  ULDC.64 UR8, c[0x0][0x220] ;  /* 0x0000880000087ab9 */ /* 0x000fe20000000a00 */
[----:B------:R-:W-:-:S02]  /*1ef0*/  F2FP.SATFINITE.E4M3.F32.PACK_AB_MERGE_C R22, R23, R22, RZ ;  /* 0x000000161716723e */ /* 0x000fc400048070ff */
[----:B------:R-:W-:Y:S02]  /*1f00*/  F2FP.SATFINITE.E4M3.F32.PACK_AB_MERGE_C R26, R27, R26, RZ ;  /* 0x0000001a1b1a723e */ /* 0x000fe400048070ff */
[----:B------:R-:W-:Y:S02]  /*1f10*/  LOP3.LUT R6, R3, 0x240, R2, 0x78, !PT ;  /* 0x0000024003067812 */ /* 0x000fe400078e7802 */
[----:B------:R-:W-:Y:S02]  /*1f20*/  LOP3.LUT R0, R51, 0x40, RZ, 0xc0, !PT ;  /* 0x0000004033007812 */ /* 0x000fe400078ec0ff */
[----:B------:R-:W-:Y:S02]  /*1f30*/  LOP3.LUT R20, R20, 0xffff, RZ, 0xc0, !PT ;  /* 0x0000ffff14147812 */ /* 0x000fe400078ec0ff */
[----:B------:R-:W-:Y:S02]  /*1f40*/  LOP3.LUT R3, R24, 0xffff, RZ, 0xc0, !PT ;  /* 0x0000ffff18037812 */ /* 0x000fe400078ec0ff */
[----:B------:R-:W-:-:S02]  /*1f50*/  LOP3.LUT R22, R22, 0xffff, RZ, 0xc0, !PT ;  /* 0x0000ffff16167812 */ /* 0x000fc400078ec0ff */
[----:B------:R-:W-:Y:S02]  /*1f60*/  LOP3.LUT R9, R26, 0xffff, RZ, 0xc0, !PT ;  /* 0x0000ffff1a097812 */ /* 0x000fe400078ec0ff */
[----:B------:R-:W-:Y:S02]  /*1f70*/  SHF.R.U32.HI R8, RZ, 0x1, R0 ;  /* 0x00000001ff087819 */ /* 0x000fe40000011600 */
[--C-:B------:R-:W-:Y:S02]  /*1f80*/  PRMT R5, R20, 0x3340, R3.reuse ;  /* 0x0000334014057816 */ /* 0x100fe40000000003 */
[----:B------:R-:W-:Y:S02]  /*1f90*/  SHF.R.U32.HI R0, RZ, 0x8, R20 ;  /* 0x00000008ff007819 */ /* 0x000fe40000011614 */
[----:B------:R-:W-:Y:S02]  /*1fa0*/  SHF.R.U32.HI R3, RZ, 0x8, R3 ;  /* 0x00000008ff037819 */ /* 0x000fe40000011603 */
[----:B------:R-:W-:-:S02]  /*1fb0*/  SHF.R.U32.HI R2, RZ, 0x8, R22 ;  /* 0x00000008ff027819 */ /* 0x000fc40000011616 */
[--C-:B------:R-:W-:Y:S02]  /*1fc0*/  SHF.R.U32.HI R4, RZ, 0x8, R9.reuse ;  /* 0x00000008ff047819 */ /* 0x100fe40000011609 */
[----:B------:R-:W-:Y:S02]  /*1fd0*/  LOP3.LUT R51, R51, 0x20, RZ, 0xc0, !PT ;  /* 0x0000002033337812 */ /* 0x000fe400078ec0ff */
[----:B------:R-:W-:Y:S02]  /*1fe0*/  PRMT R7, R22, 0x3340, R9 ;  /* 0x0000334016077816 */ /* 0x000fe40000000009 */
[----:B------:R-:W-:Y:S01]  /*1ff0*/  LOP3.LUT R0, R0, 0xffff, RZ, 0xc0, !PT ;  /* 0x0000ffff00007812 */ /* 0x000fe200078ec0ff */
[----:B------:R-:W-:Y:S01]  /*2000*/  IMAD R6, R51, 0x4, R6 ;  /* 0x0000000433067824 */ /* 0x000fe200078e0206 */
[----:B------:R-:W-:Y:S02]  /*2010*/  LOP3.LUT R3, R3, 0xffff, RZ, 0xc0, !PT ;  /* 0x0000ffff03037812 */ /* 0x000fe400078ec0ff */
[----:B------:R-:W-:-:S02]  /*2020*/  LOP3.LUT R9, R2, 0xffff, RZ, 0xc0, !PT ;  /* 0x0000ffff02097812 */ /* 0x000fc400078ec0ff */
[----:B------:R-:W-:Y:S02]  /*2030*/  LOP3.LUT R4, R4, 0xffff, RZ, 0xc0, !PT ;  /* 0x0000ffff04047812 */ /* 0x000fe400078ec0ff */
[----:B------:R-:W-:Y:S02]  /*2040*/  PRMT R0, R0, 0x3340, R3 ;  /* 0x0000334000007816 */ /* 0x000fe40000000003 */
[----:B------:R-:W-:Y:S02]  /*2050*/  PRMT R4, R9, 0x3340, R4 ;  /* 0x0000334009047816 */ /* 0x000fe40000000004 */
[----:B------:R-:W-:Y:S02]  /*2060*/  PRMT R5, R5, 0x5410, R0 ;  /* 0x0000541005057816 */ /* 0x000fe40000000000 */
[----:B------:R-:W-:Y:S02]  /*2070*/  PRMT R7, R7, 0x5410, R4 ;  /* 0x0000541007077816 */ /* 0x000fe40000000004 */
[----:B------:R-:W-:Y:S01]  /*2080*/  LOP3.LUT R0, R6, 0x20, RZ, 0x3c, !PT ;  /* 0x0000002006007812 */ /* 0x000fe200078e3cff */
[----:B------:R-:W-:Y:S01]  /*2090*/  STS [R6+UR4], R5 ;  /* 0x0000000506007988 */ /* 0x000fe20008000804 */
[----:B------:R-:W-:-:S02]  /*20a0*/  LOP3.LUT R37, R37, 0x300, RZ, 0xc0, !PT ;  /* 0x0000030025257812 */ /* 0x000fc400078ec0ff */
[C---:B------:R-:W-:Y:S01]  /*20b0*/  ISETP.GE.AND P0, PT, R38.reuse, UR10, PT ;  /* 0x0000000a26007c0c */ /* 0x040fe2000bf06270 */
[----:B------:R0:W-:Y:S01]  /*20c0*/  STS [R0+UR4+0x100], R7 ;  /* 0x0001000700007988 */ /* 0x0001e20008000804 */
[----:B------:R-:W-:Y:S01]  /*20d0*/  IMAD R38, R38, UR5, RZ ;  /* 0x0000000526267c24 */ /* 0x000fe2000f8e02ff */
[----:B------:R-:W-:Y:S01]  /*20e0*/  ULDC UR5, c[0x0][0x248] ;  /* 0x0000920000057ab9 */ /* 0x000fe20000000800 */
[----:B------:R-:W-:Y:S01]  /*20f0*/  IMAD R37, R66, 0x4, R37 ;  /* 0x0000000442257824 */ /* 0x000fe200078e0225 */
[----:B------:R-:W-:Y:S01]  /*2100*/  BAR.SYNC.DEFER_BLOCKING 0x0 ;  /* 0x0000000000007b1d */ /* 0x000fe20000010000 */
[C---:B------:R-:W-:Y:S01]  /*2110*/  ISETP.LT.AND P1, PT, R50.reuse, UR11, !P0 ;  /* 0x0000000b32007c0c */ /* 0x040fe2000c721270 */
[----:B------:R-:W-:Y:S01]  /*2120*/  IMAD R50, R50, UR5, RZ ;  /* 0x0000000532327c24 */ /* 0x000fe2000f8e02ff */
[----:B------:R-:W-:Y:S01]  /*2130*/  IADD3 R12, P2, R38, UR8, RZ ;  /* 0x00000008260c7c10 */ /* 0x000fe2000ff5e0ff */
[----:B------:R-:W-:Y:S01]  /*2140*/  IMAD R11, R40, UR5, RZ ;  /* 0x00000005280b7c24 */ /* 0x000fe2000f8e02ff */
[----:B------:R-:W-:Y:S01]  /*2150*/  LOP3.LUT R8, R37, R8, RZ, 0x3c, !PT ;  /* 0x0000000825087212 */ /* 0x000fe200078e3cff */
[----:B0-----:R-:W-:Y:S01]  /*2160*/  IMAD R0, R41, UR5, RZ ;  /* 0x0000000529007c24 */ /* 0x001fe2000f8e02ff */
[C---:B------:R-:W-:Y:S01]  /*2170*/  ISETP.LT.AND P4, PT, R47.reuse, UR11, !P0 ;  /* 0x0000000b2f007c0c */ /* 0x040fe2000c781270 */
[----:B------:R-:W-:Y:S01]  /*2180*/  IMAD R47, R47, UR5, RZ ;  /* 0x000000052f2f7c24 */ /* 0x000fe2000f8e02ff */
[----:B------:R-:W-:-:S02]  /*2190*/  LEA.HI R8, R51, R8, RZ, 0x1c ;  /* 0x0000000833087211 */ /* 0x000fc400078fe0ff */
[----:B------:R-:W-:Y:S02]  /*21a0*/  LEA.HI.X.SX32 R38, R38, UR9, 0x1, P2 ;  /* 0x0000000926267c11 */ /* 0x000fe400090f0eff */
[----:B------:R-:W-:Y:S02]  /*21b0*/  LOP3.LUT R9, R8, 0x40, RZ, 0x3c, !PT ;  /* 0x0000004008097812 */ /* 0x000fe400078e3cff */
[CC--:B------:R-:W-:Y:S02]  /*21c0*/  IADD3 R2, P2, R50.reuse, R12.reuse, RZ ;  /* 0x0000000c32027210 */ /* 0x0c0fe40007f5e0ff */
[C---:B------:R-:W-:Y:S02]  /*21d0*/  IADD3 R4, P3, R47.reuse, R12, RZ ;  /* 0x0000000c2f047210 */ /* 0x040fe40007f7e0ff */
[-C--:B------:R-:W-:Y:S02]  /*21e0*/  LEA.HI.X.SX32 R3, R50, R38.reuse, 0x1, P2 ;  /* 0x0000002632037211 */ /* 0x080fe400010f0eff */
[----:B------:R-:W-:-:S02]  /*21f0*/  LEA.HI.X.SX32 R5, R47, R38, 0x1, P3 ;  /* 0x000000262f057211 */ /* 0x000fc400018f0eff */
[C---:B------:R-:W-:Y:S01]  /*2200*/  ISETP.LT.AND P3, PT, R42.reuse, UR11, !P0 ;  /* 0x0000000b2a007c0c */ /* 0x040fe2000c761270 */
[----:B------:R-:W0:Y:S01]  /*2210*/  LDS.U16 R14, [R8+UR4] ;  /* 0x00000004080e7984 */ /* 0x000e220008000400 */
[----:B------:R-:W-:Y:S01]  /*2220*/  IMAD R42, R42, UR5, RZ ;  /* 0x000000052a2a7c24 */ /* 0x000fe2000f8e02ff */
[C---:B------:R-:W-:Y:S01]  /*2230*/  ISETP.LT.AND P5, PT, R46.reuse, UR11, !P0 ;  /* 0x0000000b2e007c0c */ /* 0x040fe2000c7a1270 */
[----:B------:R-:W-:Y:S01]  /*2240*/  IMAD R46, R46, UR5, RZ ;  /* 0x000000052e2e7c24 */ /* 0x000fe2000f8e02ff */
[----:B------:R-:W1:Y:S04]  /*2250*/  LDS.U16 R16, [R9+UR4] ;  /* 0x0000000409107984 */ /* 0x000e680008000400 */
[----:B------:R2:W3:Y:S01]  /*2260*/  LDS.U16 R15, [R8+UR4+0x80] ;  /* 0x00008004080f7984 */ /* 0x0004e20008000400 */
[----:B------:R-:W-:-:S03]  /*2270*/  IADD3 R6, P6, R46, R12, RZ ;  /* 0x0000000c2e067210 */ /* 0x000fc60007fde0ff */
[----:B------:R4:W5:Y:S01]  /*2280*/  LDS.U16 R17, [R9+UR4+0x80] ;  /* 0x0000800409117984 */ /* 0x0009620008000400 */
[----:B------:R-:W-:Y:S02]  /*2290*/  LEA.HI.X.SX32 R7, R46, R38, 0x1, P6 ;  /* 0x000000262e077211 */ /* 0x000fe400030f0eff */
[----:B--2---:R-:W-:-:S04]  /*22a0*/  IADD3 R8, P6, R0, R12, RZ ;  /* 0x0000000c00087210 */ /* 0x004fc80007fde0ff */
[----:B----4-:R-:W-:Y:S02]  /*22b0*/  LEA.HI.X.SX32 R9, R0, R38, 0x1, P6 ;  /* 0x0000002600097211 */ /* 0x010fe400030f0eff */
[----:B0-----:R-:W-:Y:S02]  /*22c0*/  PRMT R13, R14, 0x7770, RZ ;  /* 0x000077700e0d7816 */ /* 0x001fe400000000ff */
[----:B-1----:R-:W-:-:S03]  /*22d0*/  PRMT R19, R16, 0x7770, RZ ;  /* 0x0000777010137816 */ /* 0x002fc600000000ff */
[----:B------:R0:W-:Y:S01]  /*22e0*/  @P1 STG.E.U8 desc[UR6][R2.64], R13 ;  /* 0x0000000d02001986 */ /* 0x0001e2000c101106 */
[----:B------:R-:W-:Y:S02]  /*22f0*/  PRMT R23, R16, 0x7771, RZ ;  /* 0x0000777110177816 */ /* 0x000fe400000000ff */
[----:B---3--:R-:W-:Y:S01]  /*2300*/  PRMT R21, R15, 0x7770, RZ ;  /* 0x000077700f157816 */ /* 0x008fe200000000ff */
[----:B------:R1:W-:Y:S01]  /*2310*/  @P4 STG.E.U8 desc[UR6][R4.64], R19 ;  /* 0x0000001304004986 */ /* 0x0003e2000c101106 */
[C---:B------:R-:W-:Y:S01]  /*2320*/  ISETP.LT.AND P4, PT, R43.reuse, UR11, !P0 ;  /* 0x0000000b2b007c0c */ /* 0x040fe2000c781270 */
[----:B------:R-:W-:Y:S01]  /*2330*/  IMAD R43, R43, UR5, RZ ;  /* 0x000000052b2b7c24 */ /* 0x000fe2000f8e02ff */
[----:B-----5:R-:W-:Y:S01]  /*2340*/  PRMT R25, R17, 0x7770, RZ ;  /* 0x0000777011197816 */ /* 0x020fe200000000ff */
[----:B------:R2:W-:Y:S01]  /*2350*/  @P5 STG.E.U8 desc[UR6][R6.64], R21 ;  /* 0x0000001506005986 */ /* 0x0005e2000c101106 */
[----:B------:R-:W-:Y:S02]  /*2360*/  PRMT R15, R15, 0x7771, RZ ;  /* 0x000077710f0f7816 */ /* 0x000fe400000000ff */
[-C--:B0-----:R-:W-:Y:S01]  /*2370*/  IADD3 R2, P1, R43, R12.reuse, RZ ;  /* 0x0000000c2b027210 */ /* 0x081fe20007f3e0ff */
[----:B------:R-:W-:Y:S01]  /*2380*/  IMAD R13, R39, UR5, RZ ;  /* 0x00000005270d7c24 */ /* 0x000fe2000f8e02ff */
[----:B-1----:R-:W-:-:S02]  /*2390*/  IADD3 R4, P2, R42, R12, RZ ;  /* 0x0000000c2a047210 */ /* 0x002fc40007f5e0ff */
[----:B------:R-:W-:Y:S02]  /*23a0*/  LEA.HI.X.SX32 R3, R43, R38, 0x1, P1 ;  /* 0x000000262b037211 */ /* 0x000fe400008f0eff */
[----:B------:R-:W-:Y:S02]  /*23b0*/  IADD3 R10, P1, R11, R12, RZ ;  /* 0x0000000c0b0a7210 */ /* 0x000fe40007f3e0ff */
[-C--:B------:R-:W-:Y:S01]  /*23c0*/  LEA.HI.X.SX32 R5, R42, R38.reuse, 0x1, P2 ;  /* 0x000000262a057211 */ /* 0x080fe200010f0eff */
[----:B------:R2:W-:Y:S01]  /*23d0*/  @P4 STG.E.U8 desc[UR6][R2.64], R25 ;  /* 0x0000001902004986 */ /* 0x0005e2000c101106 */
[----:B------:R-:W-:Y:S02]  /*23e0*/  ISETP.LT.AND P2, PT, R41, UR11, !P0 ;  /* 0x0000000b29007c0c */ /* 0x000fe4000c741270 */
[----:B------:R-:W-:Y:S02]  /*23f0*/  LEA.HI.X.SX32 R11, R11, R38, 0x1, P1 ;  /* 0x000000260b0b7211 */ /* 0x000fe400008f0eff */
[----:B------:R-:W-:-:S02]  /*2400*/  ISETP.LT.AND P1, PT, R40, UR11, !P0 ;  /* 0x0000000b28007c0c */ /* 0x000fc4000c721270 */
[----:B------:R-:W-:Y:S02]  /*2410*/  ISETP.LT.AND P0, PT, R39, UR11, !P0 ;  /* 0x0000000b27007c0c */ /* 0x000fe4000c701270 */
[----:B------:R-:W-:Y:S02]  /*2420*/  PRMT R19, R14, 0x7771, RZ ;  /* 0x000077710e137816 */ /* 0x000fe400000000ff */
[----:B------:R-:W-:-:S03]  /*2430*/  IADD3 R12, P6, R13, R12, RZ ;  /* 0x0000000c0d0c7210 */ /* 0x000fc60007fde0ff */
[----:B------:R2:W-:Y:S01]  /*2440*/  @P3 STG.E.U8 desc[UR6][R4.64], R19 ;  /* 0x0000001304003986 */ /* 0x0005e2000c101106 */
[----:B------:R-:W-:-:S03]  /*2450*/  LEA.HI.X.SX32 R13, R13, R38, 0x1, P6 ;  /* 0x000000260d0d7211 */ /* 0x000fc600030f0eff */
[----:B------:R2:W-:Y:S04]  /*2460*/  @P2 STG.E.U8 desc[UR6][R8.64], R23 ;  /* 0x0000001708002986 */ /* 0x0005e8000c101106 */
[----:B------:R2:W-:Y:S01]  /*2470*/  @P1 STG.E.U8 desc[UR6][R10.64], R15 ;  /* 0x0000000f0a001986 */ /* 0x0005e2000c101106 */
[----:B------:R-:W-:Y:S05]  /*2480*/  @!P0 EXIT ;  /* 0x000000000000894d */ /* 0x000fea0003800000 */
[----:B------:R-:W-:-:S05]  /*2490*/  PRMT R17, R17, 0x7771, RZ ;  /* 0x0000777111117816 */ /* 0x000fca00000000ff */
[----:B------:R-:W-:Y:S01]  /*24a0*/  STG.E.U8 desc[UR6][R12.64], R17 ;  /* 0x000000110c007986 */ /* 0x000fe2000c101106 */
[----:B------:R-:W-:Y:S05]  /*24b0*/  EXIT ;  /* 0x000000000000794d */ /* 0x000fea0003800000 */
.L_x_3:
[----:B------:R-:W-:-:S00]  /*24c0*/  BRA `(.L_x_3) ;  /* 0xfffffffc00fc7947 */ /* 0x000fc0000383ffff */
[----:B------:R-:W-:-:S00]  /*24d0*/  NOP ;  /* 0x0000000000007918 */ /* 0x000fc00000000000 */
        /* <DEDUP_REMOVED lines=10> */
.L_x_4:


//--------------------- .nv.shared.matmul_kernel  --------------------------
	.section	.nv.shared.matmul_kernel,"aw",@nobits
	.sectionflags	@""
	.align	16
	.zero		1024


//--------------------- .nv.shared.reserved.0     --------------------------
	.section	.nv.shared.reserved.0,"aw",@nobits
	.weak		__nv_reservedSMEM_offset_0_alias
	.size		__nv_reservedSMEM_offset_0_alias, 0, 0
	.other		__nv_reservedSMEM_offset_0_alias,@"STO_CUDA_RESERVED_SHARED STV_DEFAULT"
__nv_reservedSMEM_offset_0_alias:
	.zero		0


//--------------------- .nv.constant0.matmul_kernel --------------------------
	.section	.nv.constant0.matmul_kernel,"a",@progbits
	.sectionflags	@""
	.align	4
.nv.constant0.matmul_kernel:
	.zero		608


//--------------------- SYMBOLS --------------------------

	.type		.nv.reservedSmem.offset0,@object
	.size		.nv.reservedSmem.offset0,0x4
